//
// Generated by NVIDIA NVVM Compiler
//
// Compiler Build ID: CL-36424714
// Cuda compilation tools, release 13.0, V13.0.88
// Based on NVVM 20.0.0
//

.version 9.0
.target sm_100
.address_size 64

	// .globl	_Z4initiP17curandStateXORWOW
.global .align 4 .b8 precalc_xorwow_matrix[102400];
.global .align 4 .b8 precalc_xorwow_offset_matrix[102400];
.global .align 4 .b8 mrg32k3aM1[2304];
.global .align 4 .b8 mrg32k3aM2[2304];
.global .align 4 .b8 mrg32k3aM1SubSeq[2016];
.global .align 4 .b8 mrg32k3aM2SubSeq[2016];
.global .align 4 .b8 mrg32k3aM1Seq[2304];
.global .align 4 .b8 mrg32k3aM2Seq[2304];
.const .align 8 .b8 __cr_lgamma_table[72];

.visible .entry _Z4initiP17curandStateXORWOW(
	.param .u32 _Z4initiP17curandStateXORWOW_param_0,
	.param .u64 .ptr .align 1 _Z4initiP17curandStateXORWOW_param_1
)
{
	.reg .pred 	%p<25>;
	.reg .b32 	%r<413>;
	.reg .b64 	%rd<19>;

	ld.param.u32 	%r182, [_Z4initiP17curandStateXORWOW_param_0];
	ld.param.u64 	%rd8, [_Z4initiP17curandStateXORWOW_param_1];
	cvta.to.global.u64 	%rd9, %rd8;
	mov.u32 	%r183, %ctaid.x;
	mov.u32 	%r184, %ctaid.y;
	mov.u32 	%r185, %nctaid.x;
	mad.lo.s32 	%r186, %r184, %r185, %r183;
	mov.u32 	%r187, %tid.x;
	cvt.u64.u32 	%rd10, %r187;
	mov.u32 	%r188, %ntid.x;
	mul.wide.u32 	%rd11, %r186, %r188;
	add.s64 	%rd18, %rd11, %rd10;
	mad.lo.s64 	%rd2, %rd18, 48, %rd9;
	xor.b32  	%r189, %r182, -1429050551;
	mul.lo.s32 	%r190, %r189, 1099087573;
	setp.gt.s32 	%p1, %r182, -1;
	selp.b32 	%r191, -644748465, -1947113066, %p1;
	add.s32 	%r192, %r191, %r190;
	add.s32 	%r193, %r192, 6615241;
	add.s32 	%r194, %r190, 123456789;
	st.global.v2.u32 	[%rd2], {%r193, %r194};
	xor.b32  	%r195, %r190, 362436069;
	add.s32 	%r196, %r191, 521288629;
	st.global.v2.u32 	[%rd2+8], {%r195, %r196};
	xor.b32  	%r197, %r191, 88675123;
	add.s32 	%r198, %r190, 5783321;
	st.global.v2.u32 	[%rd2+16], {%r197, %r198};
	setp.eq.s64 	%p2, %rd18, 0;
	@%p2 bra 	$L__BB0_42;
	mov.b32 	%r319, 0;
	mov.u64 	%rd13, precalc_xorwow_matrix;
$L__BB0_2:
	and.b64  	%rd4, %rd18, 3;
	setp.eq.s64 	%p3, %rd4, 0;
	@%p3 bra 	$L__BB0_41;
	mul.wide.u32 	%rd12, %r319, 3200;
	add.s64 	%rd5, %rd13, %rd12;
	cvt.u32.u64 	%r2, %rd4;
	mov.b32 	%r320, 0;
$L__BB0_4:
	mov.b32 	%r333, 0;
	mov.u32 	%r334, %r333;
	mov.u32 	%r335, %r333;
	mov.u32 	%r336, %r333;
	mov.u32 	%r337, %r333;
	mov.u32 	%r326, %r333;
$L__BB0_5:
	mul.wide.u32 	%rd14, %r326, 4;
	add.s64 	%rd15, %rd2, %rd14;
	ld.global.u32 	%r10, [%rd15+4];
	shl.b32 	%r11, %r326, 5;
	mov.b32 	%r332, 0;
$L__BB0_6:
	.pragma "nounroll";
	shr.u32 	%r203, %r10, %r332;
	and.b32  	%r204, %r203, 1;
	setp.eq.b32 	%p4, %r204, 1;
	not.pred 	%p5, %p4;
	add.s32 	%r205, %r11, %r332;
	mul.lo.s32 	%r206, %r205, 5;
	mul.wide.u32 	%rd16, %r206, 4;
	add.s64 	%rd6, %rd5, %rd16;
	@%p5 bra 	$L__BB0_8;
	ld.global.u32 	%r207, [%rd6];
	xor.b32  	%r337, %r337, %r207;
	ld.global.u32 	%r208, [%rd6+4];
	xor.b32  	%r336, %r336, %r208;
	ld.global.u32 	%r209, [%rd6+8];
	xor.b32  	%r335, %r335, %r209;
	ld.global.u32 	%r210, [%rd6+12];
	xor.b32  	%r334, %r334, %r210;
	ld.global.u32 	%r211, [%rd6+16];
	xor.b32  	%r333, %r333, %r211;
$L__BB0_8:
	and.b32  	%r213, %r203, 2;
	setp.eq.s32 	%p6, %r213, 0;
	@%p6 bra 	$L__BB0_10;
	ld.global.u32 	%r214, [%rd6+20];
	xor.b32  	%r337, %r337, %r214;
	ld.global.u32 	%r215, [%rd6+24];
	xor.b32  	%r336, %r336, %r215;
	ld.global.u32 	%r216, [%rd6+28];
	xor.b32  	%r335, %r335, %r216;
	ld.global.u32 	%r217, [%rd6+32];
	xor.b32  	%r334, %r334, %r217;
	ld.global.u32 	%r218, [%rd6+36];
	xor.b32  	%r333, %r333, %r218;
$L__BB0_10:
	and.b32  	%r220, %r203, 4;
	setp.eq.s32 	%p7, %r220, 0;
	@%p7 bra 	$L__BB0_12;
	ld.global.u32 	%r221, [%rd6+40];
	xor.b32  	%r337, %r337, %r221;
	ld.global.u32 	%r222, [%rd6+44];
	xor.b32  	%r336, %r336, %r222;
	ld.global.u32 	%r223, [%rd6+48];
	xor.b32  	%r335, %r335, %r223;
	ld.global.u32 	%r224, [%rd6+52];
	xor.b32  	%r334, %r334, %r224;
	ld.global.u32 	%r225, [%rd6+56];
	xor.b32  	%r333, %r333, %r225;
$L__BB0_12:
	and.b32  	%r227, %r203, 8;
	setp.eq.s32 	%p8, %r227, 0;
	@%p8 bra 	$L__BB0_14;
	ld.global.u32 	%r228, [%rd6+60];
	xor.b32  	%r337, %r337, %r228;
	ld.global.u32 	%r229, [%rd6+64];
	xor.b32  	%r336, %r336, %r229;
	ld.global.u32 	%r230, [%rd6+68];
	xor.b32  	%r335, %r335, %r230;
	ld.global.u32 	%r231, [%rd6+72];
	xor.b32  	%r334, %r334, %r231;
	ld.global.u32 	%r232, [%rd6+76];
	xor.b32  	%r333, %r333, %r232;
$L__BB0_14:
	and.b32  	%r234, %r203, 16;
	setp.eq.s32 	%p9, %r234, 0;
	@%p9 bra 	$L__BB0_16;
	ld.global.u32 	%r235, [%rd6+80];
	xor.b32  	%r337, %r337, %r235;
	ld.global.u32 	%r236, [%rd6+84];
	xor.b32  	%r336, %r336, %r236;
	ld.global.u32 	%r237, [%rd6+88];
	xor.b32  	%r335, %r335, %r237;
	ld.global.u32 	%r238, [%rd6+92];
	xor.b32  	%r334, %r334, %r238;
	ld.global.u32 	%r239, [%rd6+96];
	xor.b32  	%r333, %r333, %r239;
$L__BB0_16:
	and.b32  	%r241, %r203, 32;
	setp.eq.s32 	%p10, %r241, 0;
	@%p10 bra 	$L__BB0_18;
	ld.global.u32 	%r242, [%rd6+100];
	xor.b32  	%r337, %r337, %r242;
	ld.global.u32 	%r243, [%rd6+104];
	xor.b32  	%r336, %r336, %r243;
	ld.global.u32 	%r244, [%rd6+108];
	xor.b32  	%r335, %r335, %r244;
	ld.global.u32 	%r245, [%rd6+112];
	xor.b32  	%r334, %r334, %r245;
	ld.global.u32 	%r246, [%rd6+116];
	xor.b32  	%r333, %r333, %r246;
$L__BB0_18:
	and.b32  	%r248, %r203, 64;
	setp.eq.s32 	%p11, %r248, 0;
	@%p11 bra 	$L__BB0_20;
	ld.global.u32 	%r249, [%rd6+120];
	xor.b32  	%r337, %r337, %r249;
	ld.global.u32 	%r250, [%rd6+124];
	xor.b32  	%r336, %r336, %r250;
	ld.global.u32 	%r251, [%rd6+128];
	xor.b32  	%r335, %r335, %r251;
	ld.global.u32 	%r252, [%rd6+132];
	xor.b32  	%r334, %r334, %r252;
	ld.global.u32 	%r253, [%rd6+136];
	xor.b32  	%r333, %r333, %r253;
$L__BB0_20:
	and.b32  	%r255, %r203, 128;
	setp.eq.s32 	%p12, %r255, 0;
	@%p12 bra 	$L__BB0_22;
	ld.global.u32 	%r256, [%rd6+140];
	xor.b32  	%r337, %r337, %r256;
	ld.global.u32 	%r257, [%rd6+144];
	xor.b32  	%r336, %r336, %r257;
	ld.global.u32 	%r258, [%rd6+148];
	xor.b32  	%r335, %r335, %r258;
	ld.global.u32 	%r259, [%rd6+152];
	xor.b32  	%r334, %r334, %r259;
	ld.global.u32 	%r260, [%rd6+156];
	xor.b32  	%r333, %r333, %r260;
$L__BB0_22:
	and.b32  	%r262, %r203, 256;
	setp.eq.s32 	%p13, %r262, 0;
	@%p13 bra 	$L__BB0_24;
	ld.global.u32 	%r263, [%rd6+160];
	xor.b32  	%r337, %r337, %r263;
	ld.global.u32 	%r264, [%rd6+164];
	xor.b32  	%r336, %r336, %r264;
	ld.global.u32 	%r265, [%rd6+168];
	xor.b32  	%r335, %r335, %r265;
	ld.global.u32 	%r266, [%rd6+172];
	xor.b32  	%r334, %r334, %r266;
	ld.global.u32 	%r267, [%rd6+176];
	xor.b32  	%r333, %r333, %r267;
$L__BB0_24:
	and.b32  	%r269, %r203, 512;
	setp.eq.s32 	%p14, %r269, 0;
	@%p14 bra 	$L__BB0_26;
	ld.global.u32 	%r270, [%rd6+180];
	xor.b32  	%r337, %r337, %r270;
	ld.global.u32 	%r271, [%rd6+184];
	xor.b32  	%r336, %r336, %r271;
	ld.global.u32 	%r272, [%rd6+188];
	xor.b32  	%r335, %r335, %r272;
	ld.global.u32 	%r273, [%rd6+192];
	xor.b32  	%r334, %r334, %r273;
	ld.global.u32 	%r274, [%rd6+196];
	xor.b32  	%r333, %r333, %r274;
$L__BB0_26:
	and.b32  	%r276, %r203, 1024;
	setp.eq.s32 	%p15, %r276, 0;
	@%p15 bra 	$L__BB0_28;
	ld.global.u32 	%r277, [%rd6+200];
	xor.b32  	%r337, %r337, %r277;
	ld.global.u32 	%r278, [%rd6+204];
	xor.b32  	%r336, %r336, %r278;
	ld.global.u32 	%r279, [%rd6+208];
	xor.b32  	%r335, %r335, %r279;
	ld.global.u32 	%r280, [%rd6+212];
	xor.b32  	%r334, %r334, %r280;
	ld.global.u32 	%r281, [%rd6+216];
	xor.b32  	%r333, %r333, %r281;
$L__BB0_28:
	and.b32  	%r283, %r203, 2048;
	setp.eq.s32 	%p16, %r283, 0;
	@%p16 bra 	$L__BB0_30;
	ld.global.u32 	%r284, [%rd6+220];
	xor.b32  	%r337, %r337, %r284;
	ld.global.u32 	%r285, [%rd6+224];
	xor.b32  	%r336, %r336, %r285;
	ld.global.u32 	%r286, [%rd6+228];
	xor.b32  	%r335, %r335, %r286;
	ld.global.u32 	%r287, [%rd6+232];
	xor.b32  	%r334, %r334, %r287;
	ld.global.u32 	%r288, [%rd6+236];
	xor.b32  	%r333, %r333, %r288;
$L__BB0_30:
	and.b32  	%r290, %r203, 4096;
	setp.eq.s32 	%p17, %r290, 0;
	@%p17 bra 	$L__BB0_32;
	ld.global.u32 	%r291, [%rd6+240];
	xor.b32  	%r337, %r337, %r291;
	ld.global.u32 	%r292, [%rd6+244];
	xor.b32  	%r336, %r336, %r292;
	ld.global.u32 	%r293, [%rd6+248];
	xor.b32  	%r335, %r335, %r293;
	ld.global.u32 	%r294, [%rd6+252];
	xor.b32  	%r334, %r334, %r294;
	ld.global.u32 	%r295, [%rd6+256];
	xor.b32  	%r333, %r333, %r295;
$L__BB0_32:
	and.b32  	%r297, %r203, 8192;
	setp.eq.s32 	%p18, %r297, 0;
	@%p18 bra 	$L__BB0_34;
	ld.global.u32 	%r298, [%rd6+260];
	xor.b32  	%r337, %r337, %r298;
	ld.global.u32 	%r299, [%rd6+264];
	xor.b32  	%r336, %r336, %r299;
	ld.global.u32 	%r300, [%rd6+268];
	xor.b32  	%r335, %r335, %r300;
	ld.global.u32 	%r301, [%rd6+272];
	xor.b32  	%r334, %r334, %r301;
	ld.global.u32 	%r302, [%rd6+276];
	xor.b32  	%r333, %r333, %r302;
$L__BB0_34:
	and.b32  	%r304, %r203, 16384;
	setp.eq.s32 	%p19, %r304, 0;
	@%p19 bra 	$L__BB0_36;
	ld.global.u32 	%r305, [%rd6+280];
	xor.b32  	%r337, %r337, %r305;
	ld.global.u32 	%r306, [%rd6+284];
	xor.b32  	%r336, %r336, %r306;
	ld.global.u32 	%r307, [%rd6+288];
	xor.b32  	%r335, %r335, %r307;
	ld.global.u32 	%r308, [%rd6+292];
	xor.b32  	%r334, %r334, %r308;
	ld.global.u32 	%r309, [%rd6+296];
	xor.b32  	%r333, %r333, %r309;
$L__BB0_36:
	and.b32  	%r311, %r203, 32768;
	setp.eq.s32 	%p20, %r311, 0;
	@%p20 bra 	$L__BB0_38;
	ld.global.u32 	%r312, [%rd6+300];
	xor.b32  	%r337, %r337, %r312;
	ld.global.u32 	%r313, [%rd6+304];
	xor.b32  	%r336, %r336, %r313;
	ld.global.u32 	%r314, [%rd6+308];
	xor.b32  	%r335, %r335, %r314;
	ld.global.u32 	%r315, [%rd6+312];
	xor.b32  	%r334, %r334, %r315;
	ld.global.u32 	%r316, [%rd6+316];
	xor.b32  	%r333, %r333, %r316;
$L__BB0_38:
	add.s32 	%r332, %r332, 16;
	setp.ne.s32 	%p21, %r332, 32;
	@%p21 bra 	$L__BB0_6;
	mad.lo.s32 	%r317, %r326, -31, %r11;
	add.s32 	%r326, %r317, 1;
	setp.ne.s32 	%p22, %r326, 5;
	@%p22 bra 	$L__BB0_5;
	st.global.u32 	[%rd2+4], %r337;
	st.global.u32 	[%rd2+8], %r336;
	st.global.u32 	[%rd2+12], %r335;
	st.global.u32 	[%rd2+16], %r334;
	st.global.u32 	[%rd2+20], %r333;
	add.s32 	%r320, %r320, 1;
	setp.lt.u32 	%p23, %r320, %r2;
	@%p23 bra 	$L__BB0_4;
$L__BB0_41:
	shr.u64 	%rd7, %rd18, 2;
	add.s32 	%r319, %r319, 1;
	setp.gt.u64 	%p24, %rd18, 3;
	mov.u64 	%rd18, %rd7;
	@%p24 bra 	$L__BB0_2;
$L__BB0_42:
	mov.b32 	%r318, 0;
	st.global.v2.u32 	[%rd2+24], {%r318, %r318};
	st.global.u32 	[%rd2+32], %r318;
	mov.b64 	%rd17, 0;
	st.global.u64 	[%rd2+40], %rd17;
	ret;

}
	// .globl	_Z7randomsP17curandStateXORWOWPi
.visible .entry _Z7randomsP17curandStateXORWOWPi(
	.param .u64 .ptr .align 1 _Z7randomsP17curandStateXORWOWPi_param_0,
	.param .u64 .ptr .align 1 _Z7randomsP17curandStateXORWOWPi_param_1
)
{
	.reg .b32 	%r<26>;
	.reg .b64 	%rd<11>;

	ld.param.u64 	%rd1, [_Z7randomsP17curandStateXORWOWPi_param_0];
	ld.param.u64 	%rd2, [_Z7randomsP17curandStateXORWOWPi_param_1];
	cvta.to.global.u64 	%rd3, %rd2;
	cvta.to.global.u64 	%rd4, %rd1;
	mov.u32 	%r1, %ctaid.x;
	mov.u32 	%r2, %ctaid.y;
	mov.u32 	%r3, %nctaid.x;
	mad.lo.s32 	%r4, %r2, %r3, %r1;
	mov.u32 	%r5, %tid.x;
	cvt.u64.u32 	%rd5, %r5;
	mov.u32 	%r6, %ntid.x;
	mul.wide.u32 	%rd6, %r4, %r6;
	add.s64 	%rd7, %rd6, %rd5;
	mad.lo.s64 	%rd8, %rd7, 48, %rd4;
	ld.global.v2.u32 	{%r7, %r8}, [%rd8];
	shr.u32 	%r9, %r8, 2;
	xor.b32  	%r10, %r9, %r8;
	ld.global.v2.u32 	{%r11, %r12}, [%rd8+8];
	ld.global.v2.u32 	{%r13, %r14}, [%rd8+16];
	st.global.v2.u32 	[%rd8+8], {%r12, %r13};
	shl.b32 	%r15, %r14, 4;
	shl.b32 	%r16, %r10, 1;
	xor.b32  	%r17, %r16, %r15;
	xor.b32  	%r18, %r17, %r10;
	xor.b32  	%r19, %r18, %r14;
	st.global.v2.u32 	[%rd8+16], {%r14, %r19};
	add.s32 	%r20, %r7, 362437;
	st.global.v2.u32 	[%rd8], {%r20, %r11};
	add.s32 	%r21, %r19, %r20;
	mul.hi.u32 	%r22, %r21, -776530087;
	shr.u32 	%r23, %r22, 13;
	mul.lo.s32 	%r24, %r23, 10000;
	sub.s32 	%r25, %r21, %r24;
	shl.b64 	%rd9, %rd7, 2;
	add.s64 	%rd10, %rd3, %rd9;
	st.global.u32 	[%rd10], %r25;
	ret;

}
	// .globl	_Z17bitonic_sort_stepPimm
.visible .entry _Z17bitonic_sort_stepPimm(
	.param .u64 .ptr .align 1 _Z17bitonic_sort_stepPimm_param_0,
	.param .u64 _Z17bitonic_sort_stepPimm_param_1,
	.param .u64 _Z17bitonic_sort_stepPimm_param_2
)
{
	.reg .pred 	%p<5>;
	.reg .b32 	%r<11>;
	.reg .b64 	%rd<18>;

	ld.param.u64 	%rd9, [_Z17bitonic_sort_stepPimm_param_0];
	ld.param.u64 	%rd10, [_Z17bitonic_sort_stepPimm_param_1];
	ld.param.u64 	%rd8, [_Z17bitonic_sort_stepPimm_param_2];
	cvta.to.global.u64 	%rd1, %rd9;
	mov.u32 	%r5, %ctaid.x;
	mov.u32 	%r6, %ctaid.y;
	mov.u32 	%r7, %nctaid.x;
	mad.lo.s32 	%r8, %r6, %r7, %r5;
	mov.u32 	%r9, %tid.x;
	cvt.u64.u32 	%rd11, %r9;
	mov.u32 	%r10, %ntid.x;
	mul.wide.u32 	%rd12, %r8, %r10;
	add.s64 	%rd2, %rd12, %rd11;
	xor.b64  	%rd3, %rd2, %rd10;
	setp.le.u64 	%p1, %rd3, %rd2;
	@%p1 bra 	$L__BB2_6;
	and.b64  	%rd13, %rd2, %rd8;
	setp.ne.s64 	%p2, %rd13, 0;
	@%p2 bra 	$L__BB2_4;
	shl.b64 	%rd16, %rd2, 2;
	add.s64 	%rd4, %rd1, %rd16;
	ld.global.u32 	%r1, [%rd4];
	shl.b64 	%rd17, %rd3, 2;
	add.s64 	%rd5, %rd1, %rd17;
	ld.global.u32 	%r2, [%rd5];
	setp.le.s32 	%p4, %r1, %r2;
	@%p4 bra 	$L__BB2_6;
	st.global.u32 	[%rd4], %r2;
	st.global.u32 	[%rd5], %r1;
	bra.uni 	$L__BB2_6;
$L__BB2_4:
	shl.b64 	%rd14, %rd2, 2;
	add.s64 	%rd6, %rd1, %rd14;
	ld.global.u32 	%r3, [%rd6];
	shl.b64 	%rd15, %rd3, 2;
	add.s64 	%rd7, %rd1, %rd15;
	ld.global.u32 	%r4, [%rd7];
	setp.ge.s32 	%p3, %r3, %r4;
	@%p3 bra 	$L__BB2_6;
	st.global.u32 	[%rd6], %r4;
	st.global.u32 	[%rd7], %r3;
$L__BB2_6:
	ret;

}


// ===== COMPILED SASS (sm_100) =====

	.target	sm_100

	.elftype	@"ET_EXEC"


//--------------------- .note.nv.tkinfo           --------------------------
	.section	.note.nv.tkinfo,"",@"SHT_NOTE"
	.sectionflags	@"SHF_NOTE_NV_TKINFO"
	.tkinfo
        /*0018*/ 	.word	0x00000002
        /*0030*/ 	.string	""
        /*0030*/ 	.string	"ptxas"
        /*0030*/ 	.string	"Cuda compilation tools, release 13.0, V13.0.88"
        /*0030*/ 	.string	"Build cuda_13.0.r13.0/compiler.36424714_0"
        /*0030*/ 	.string	"-arch sm_100 -m 64 "



//--------------------- .note.nv.cuinfo           --------------------------
	.section	.note.nv.cuinfo,"",@"SHT_NOTE"
	.sectionflags	@"SHF_NOTE_NV_CUINFO"
        /*0018*/ 	.short	0x0002
        /*001a*/ 	.short	0x0064
        /*001c*/ 	.short	0x0082
	.zero		2


//--------------------- .nv.info                  --------------------------
	.section	.nv.info,"",@"SHT_CUDA_INFO"
	.align	4


	//----- nvinfo : EIATTR_REGCOUNT
	.align		4
        /*0000*/ 	.byte	0x04, 0x2f
        /*0002*/ 	.short	(.L_10 - .L_9)
	.align		4
.L_9:
        /*0004*/ 	.word	index@(_Z4initiP17curandStateXORWOW)
        /*0008*/ 	.word	0x0000001f


	//----- nvinfo : EIATTR_FRAME_SIZE
	.align		4
.L_10:
        /*000c*/ 	.byte	0x04, 0x11
        /*000e*/ 	.short	(.L_12 - .L_11)
	.align		4
.L_11:
        /*0010*/ 	.word	index@(_Z4initiP17curandStateXORWOW)
        /*0014*/ 	.word	0x00000000


	//----- nvinfo : EIATTR_REGCOUNT
	.align		4
.L_12:
        /*0018*/ 	.byte	0x04, 0x2f
        /*001a*/ 	.short	(.L_14 - .L_13)
	.align		4
.L_13:
        /*001c*/ 	.word	index@(_Z7randomsP17curandStateXORWOWPi)
        /*0020*/ 	.word	0x00000016


	//----- nvinfo : EIATTR_FRAME_SIZE
	.align		4
.L_14:
        /*0024*/ 	.byte	0x04, 0x11
        /*0026*/ 	.short	(.L_16 - .L_15)
	.align		4
.L_15:
        /*0028*/ 	.word	index@(_Z7randomsP17curandStateXORWOWPi)
        /*002c*/ 	.word	0x00000000


	//----- nvinfo : EIATTR_REGCOUNT
	.align		4
.L_16:
        /*0030*/ 	.byte	0x04, 0x2f
        /*0032*/ 	.short	(.L_18 - .L_17)
	.align		4
.L_17:
        /*0034*/ 	.word	index@(_Z17bitonic_sort_stepPimm)
        /*0038*/ 	.word	0x0000000a


	//----- nvinfo : EIATTR_FRAME_SIZE
	.align		4
.L_18:
        /*003c*/ 	.byte	0x04, 0x11
        /*003e*/ 	.short	(.L_20 - .L_19)
	.align		4
.L_19:
        /*0040*/ 	.word	index@(_Z17bitonic_sort_stepPimm)
        /*0044*/ 	.word	0x00000000


	//----- nvinfo : EIATTR_MIN_STACK_SIZE
	.align		4
.L_20:
        /*0048*/ 	.byte	0x04, 0x12
        /*004a*/ 	.short	(.L_22 - .L_21)
	.align		4
.L_21:
        /*004c*/ 	.word	index@(_Z17bitonic_sort_stepPimm)
        /*0050*/ 	.word	0x00000000


	//----- nvinfo : EIATTR_MIN_STACK_SIZE
	.align		4
.L_22:
        /*0054*/ 	.byte	0x04, 0x12
        /*0056*/ 	.short	(.L_24 - .L_23)
	.align		4
.L_23:
        /*0058*/ 	.word	index@(_Z7randomsP17curandStateXORWOWPi)
        /*005c*/ 	.word	0x00000000


	//----- nvinfo : EIATTR_MIN_STACK_SIZE
	.align		4
.L_24:
        /*0060*/ 	.byte	0x04, 0x12
        /*0062*/ 	.short	(.L_26 - .L_25)
	.align		4
.L_25:
        /*0064*/ 	.word	index@(_Z4initiP17curandStateXORWOW)
        /*0068*/ 	.word	0x00000000
.L_26:


//--------------------- .nv.compat                --------------------------
	.section	.nv.compat,"",@"SHT_CUDA_COMPAT_INFO"
	.align	4
        /*0000*/ 	.byte	0x02, 0x09, 0x00, 0x00, 0x02, 0x02, 0x01, 0x00, 0x02, 0x05, 0x05, 0x00, 0x03, 0x07, 0x01, 0x01
        /*0010*/ 	.byte	0x02, 0x03, 0x00, 0x00, 0x02, 0x06, 0x01, 0x00, 0x04, 0x0b, 0x08, 0x00, 0x09, 0x00, 0x00, 0x00
        /*0020*/ 	.byte	0x00, 0x00, 0x00, 0x00


//--------------------- .nv.info._Z17bitonic_sort_stepPimm --------------------------
	.section	.nv.info._Z17bitonic_sort_stepPimm,"",@"SHT_CUDA_INFO"
	.sectionflags	@""
	.align	4


	//----- nvinfo : EIATTR_CUDA_API_VERSION
	.align		4
        /*0000*/ 	.byte	0x04, 0x37
        /*0002*/ 	.short	(.L_28 - .L_27)
.L_27:
        /*0004*/ 	.word	0x00000082


	//----- nvinfo : EIATTR_KPARAM_INFO
	.align		4
.L_28:
        /*0008*/ 	.byte	0x04, 0x17
        /*000a*/ 	.short	(.L_30 - .L_29)
.L_29:
        /*000c*/ 	.word	0x00000000
        /*0010*/ 	.short	0x0002
        /*0012*/ 	.short	0x0010
        /*0014*/ 	.byte	0x00, 0xf0, 0x21, 0x00


	//----- nvinfo : EIATTR_KPARAM_INFO
	.align		4
.L_30:
        /*0018*/ 	.byte	0x04, 0x17
        /*001a*/ 	.short	(.L_32 - .L_31)
.L_31:
        /*001c*/ 	.word	0x00000000
        /*0020*/ 	.short	0x0001
        /*0022*/ 	.short	0x0008
        /*0024*/ 	.byte	0x00, 0xf0, 0x21, 0x00


	//----- nvinfo : EIATTR_KPARAM_INFO
	.align		4
.L_32:
        /*0028*/ 	.byte	0x04, 0x17
        /*002a*/ 	.short	(.L_34 - .L_33)
.L_33:
        /*002c*/ 	.word	0x00000000
        /*0030*/ 	.short	0x0000
        /*0032*/ 	.short	0x0000
        /*0034*/ 	.byte	0x00, 0xf5, 0x21, 0x00


	//----- nvinfo : EIATTR_SPARSE_MMA_MASK
	.align		4
.L_34:
        /*0038*/ 	.byte	0x03, 0x50
        /*003a*/ 	.short	0x0000


	//----- nvinfo : EIATTR_MAXREG_COUNT
	.align		4
        /*003c*/ 	.byte	0x03, 0x1b
        /*003e*/ 	.short	0x00ff


	//----- nvinfo : EIATTR_MERCURY_ISA_VERSION
	.align		4
        /*0040*/ 	.byte	0x03, 0x5f
        /*0042*/ 	.short	0x0101


	//----- nvinfo : EIATTR_VRC_CTA_INIT_COUNT
	.align		4
        /*0044*/ 	.byte	0x02, 0x4a
	.zero		1
	.zero		1


	//----- nvinfo : EIATTR_EXIT_INSTR_OFFSETS
	.align		4
        /*0048*/ 	.byte	0x04, 0x1c
        /*004a*/ 	.short	(.L_36 - .L_35)


	//   ....[0]....
.L_35:
        /*004c*/ 	.word	0x000000e0


	//   ....[1]....
        /*0050*/ 	.word	0x000001c0


	//   ....[2]....
        /*0054*/ 	.word	0x000001f0


	//   ....[3]....
        /*0058*/ 	.word	0x00000280


	//   ....[4]....
        /*005c*/ 	.word	0x000002b0


	//----- nvinfo : EIATTR_CRS_STACK_SIZE
	.align		4
.L_36:
        /*0060*/ 	.byte	0x04, 0x1e
        /*0062*/ 	.short	(.L_38 - .L_37)
.L_37:
        /*0064*/ 	.word	0x00000000


	//----- nvinfo : EIATTR_CBANK_PARAM_SIZE
	.align		4
.L_38:
        /*0068*/ 	.byte	0x03, 0x19
        /*006a*/ 	.short	0x0018


	//----- nvinfo : EIATTR_PARAM_CBANK
	.align		4
        /*006c*/ 	.byte	0x04, 0x0a
        /*006e*/ 	.short	(.L_40 - .L_39)
	.align		4
.L_39:
        /*0070*/ 	.word	index@(.nv.constant0._Z17bitonic_sort_stepPimm)
        /*0074*/ 	.short	0x0380
        /*0076*/ 	.short	0x0018


	//----- nvinfo : EIATTR_SW_WAR
	.align		4
.L_40:
        /*0078*/ 	.byte	0x04, 0x36
        /*007a*/ 	.short	(.L_42 - .L_41)
.L_41:
        /*007c*/ 	.word	0x00000008
.L_42:


//--------------------- .nv.info._Z7randomsP17curandStateXORWOWPi --------------------------
	.section	.nv.info._Z7randomsP17curandStateXORWOWPi,"",@"SHT_CUDA_INFO"
	.sectionflags	@""
	.align	4


	//----- nvinfo : EIATTR_CUDA_API_VERSION
	.align		4
        /*0000*/ 	.byte	0x04, 0x37
        /*0002*/ 	.short	(.L_44 - .L_43)
.L_43:
        /*0004*/ 	.word	0x00000082


	//----- nvinfo : EIATTR_KPARAM_INFO
	.align		4
.L_44:
        /*0008*/ 	.byte	0x04, 0x17
        /*000a*/ 	.short	(.L_46 - .L_45)
.L_45:
        /*000c*/ 	.word	0x00000000
        /*0010*/ 	.short	0x0001
        /*0012*/ 	.short	0x0008
        /*0014*/ 	.byte	0x00, 0xf5, 0x21, 0x00


	//----- nvinfo : EIATTR_KPARAM_INFO
	.align		4
.L_46:
        /*0018*/ 	.byte	0x04, 0x17
        /*001a*/ 	.short	(.L_48 - .L_47)
.L_47:
        /*001c*/ 	.word	0x00000000
        /*0020*/ 	.short	0x0000
        /*0022*/ 	.short	0x0000
        /*0024*/ 	.byte	0x00, 0xf5, 0x21, 0x00


	//----- nvinfo : EIATTR_SPARSE_MMA_MASK
	.align		4
.L_48:
        /*0028*/ 	.byte	0x03, 0x50
        /*002a*/ 	.short	0x0000


	//----- nvinfo : EIATTR_MAXREG_COUNT
	.align		4
        /*002c*/ 	.byte	0x03, 0x1b
        /*002e*/ 	.short	0x00ff


	//----- nvinfo : EIATTR_MERCURY_ISA_VERSION
	.align		4
        /*0030*/ 	.byte	0x03, 0x5f
        /*0032*/ 	.short	0x0101


	//----- nvinfo : EIATTR_VRC_CTA_INIT_COUNT
	.align		4
        /*0034*/ 	.byte	0x02, 0x4a
	.zero		1
	.zero		1


	//----- nvinfo : EIATTR_EXIT_INSTR_OFFSETS
	.align		4
        /*0038*/ 	.byte	0x04, 0x1c
        /*003a*/ 	.short	(.L_50 - .L_49)


	//   ....[0]....
.L_49:
        /*003c*/ 	.word	0x00000270


	//----- nvinfo : EIATTR_CBANK_PARAM_SIZE
	.align		4
.L_50:
        /*0040*/ 	.byte	0x03, 0x19
        /*0042*/ 	.short	0x0010


	//----- nvinfo : EIATTR_PARAM_CBANK
	.align		4
        /*0044*/ 	.byte	0x04, 0x0a
        /*0046*/ 	.short	(.L_52 - .L_51)
	.align		4
.L_51:
        /*0048*/ 	.word	index@(.nv.constant0._Z7randomsP17curandStateXORWOWPi)
        /*004c*/ 	.short	0x0380
        /*004e*/ 	.short	0x0010


	//----- nvinfo : EIATTR_SW_WAR
	.align		4
.L_52:
        /*0050*/ 	.byte	0x04, 0x36
        /*0052*/ 	.short	(.L_54 - .L_53)
.L_53:
        /*0054*/ 	.word	0x00000008
.L_54:


//--------------------- .nv.info._Z4initiP17curandStateXORWOW --------------------------
	.section	.nv.info._Z4initiP17curandStateXORWOW,"",@"SHT_CUDA_INFO"
	.sectionflags	@""
	.align	4


	//----- nvinfo : EIATTR_CUDA_API_VERSION
	.align		4
        /*0000*/ 	.byte	0x04, 0x37
        /*0002*/ 	.short	(.L_56 - .L_55)
.L_55:
        /*0004*/ 	.word	0x00000082


	//----- nvinfo : EIATTR_KPARAM_INFO
	.align		4
.L_56:
        /*0008*/ 	.byte	0x04, 0x17
        /*000a*/ 	.short	(.L_58 - .L_57)
.L_57:
        /*000c*/ 	.word	0x00000000
        /*0010*/ 	.short	0x0001
        /*0012*/ 	.short	0x0008
        /*0014*/ 	.byte	0x00, 0xf5, 0x21, 0x00


	//----- nvinfo : EIATTR_KPARAM_INFO
	.align		4
.L_58:
        /*0018*/ 	.byte	0x04, 0x17
        /*001a*/ 	.short	(.L_60 - .L_59)
.L_59:
        /*001c*/ 	.word	0x00000000
        /*0020*/ 	.short	0x0000
        /*0022*/ 	.short	0x0000
        /*0024*/ 	.byte	0x00, 0xf0, 0x11, 0x00


	//----- nvinfo : EIATTR_SPARSE_MMA_MASK
	.align		4
.L_60:
        /*0028*/ 	.byte	0x03, 0x50
        /*002a*/ 	.short	0x0000


	//----- nvinfo : EIATTR_MAXREG_COUNT
	.align		4
        /*002c*/ 	.byte	0x03, 0x1b
        /*002e*/ 	.short	0x00ff


	//----- nvinfo : EIATTR_MERCURY_ISA_VERSION
	.align		4
        /*0030*/ 	.byte	0x03, 0x5f
        /*0032*/ 	.short	0x0101


	//----- nvinfo : EIATTR_VRC_CTA_INIT_COUNT
	.align		4
        /*0034*/ 	.byte	0x02, 0x4a
	.zero		1
	.zero		1


	//----- nvinfo : EIATTR_EXIT_INSTR_OFFSETS
	.align		4
        /*0038*/ 	.byte	0x04, 0x1c
        /*003a*/ 	.short	(.L_62 - .L_61)


	//   ....[0]....
.L_61:
        /*003c*/ 	.word	0x00000f50


	//----- nvinfo : EIATTR_CRS_STACK_SIZE
	.align		4
.L_62:
        /*0040*/ 	.byte	0x04, 0x1e
        /*0042*/ 	.short	(.L_64 - .L_63)
.L_63:
        /*0044*/ 	.word	0x00000000


	//----- nvinfo : EIATTR_CBANK_PARAM_SIZE
	.align		4
.L_64:
        /*0048*/ 	.byte	0x03, 0x19
        /*004a*/ 	.short	0x0010


	//----- nvinfo : EIATTR_PARAM_CBANK
	.align		4
        /*004c*/ 	.byte	0x04, 0x0a
        /*004e*/ 	.short	(.L_66 - .L_65)
	.align		4
.L_65:
        /*0050*/ 	.word	index@(.nv.constant0._Z4initiP17curandStateXORWOW)
        /*0054*/ 	.short	0x0380
        /*0056*/ 	.short	0x0010


	//----- nvinfo : EIATTR_SW_WAR
	.align		4
.L_66:
        /*0058*/ 	.byte	0x04, 0x36
        /*005a*/ 	.short	(.L_68 - .L_67)
.L_67:
        /*005c*/ 	.word	0x00000008
.L_68:


//--------------------- .nv.callgraph             --------------------------
	.section	.nv.callgraph,"",@"SHT_CUDA_CALLGRAPH"
	.align	4
	.sectionentsize	8
	.align		4
        /*0000*/ 	.word	0x00000000
	.align		4
        /*0004*/ 	.word	0xffffffff
	.align		4
        /*0008*/ 	.word	0x00000000
	.align		4
        /*000c*/ 	.word	0xfffffffe
	.align		4
        /*0010*/ 	.word	0x00000000
	.align		4
        /*0014*/ 	.word	0xfffffffd
	.align		4
        /*0018*/ 	.word	0x00000000
	.align		4
        /*001c*/ 	.word	0xfffffffc


//--------------------- .nv.constant4             --------------------------
	.section	.nv.constant4,"a",@progbits
	.align	8
	.align		8
.nv.constant4:
        /*0000*/ 	.dword	precalc_xorwow_matrix
	.align		8
        /*0008*/ 	.dword	precalc_xorwow_offset_matrix
	.align		8
        /*0010*/ 	.dword	mrg32k3aM1
	.align		8
        /*0018*/ 	.dword	mrg32k3aM2
	.align		8
        /*0020*/ 	.dword	mrg32k3aM1SubSeq
	.align		8
        /*0028*/ 	.dword	mrg32k3aM2SubSeq
	.align		8
        /*0030*/ 	.dword	mrg32k3aM1Seq
	.align		8
        /*0038*/ 	.dword	mrg32k3aM2Seq


//--------------------- .nv.constant3             --------------------------
	.section	.nv.constant3,"a",@progbits
	.align	8
.nv.constant3:
	.type		__cr_lgamma_table,@object
	.size		__cr_lgamma_table,(.L_8 - __cr_lgamma_table)
__cr_lgamma_table:
        /*0000*/ 	.byte	0x00, 0x00, 0x00, 0x00, 0x00, 0x00, 0x00, 0x00, 0x00, 0x00, 0x00, 0x00, 0x00, 0x00, 0x00, 0x00
        /*0010*/ 	.byte	0xef, 0x39, 0xfa, 0xfe, 0x42, 0x2e, 0xe6, 0x3f, 0x02, 0x20, 0x2a, 0xfa, 0x0b, 0xab, 0xfc, 0x3f
        /*0020*/ 	.byte	0xf9, 0x2c, 0x92, 0x7c, 0xa7, 0x6c, 0x09, 0x40, 0xc9, 0x79, 0x44, 0x3c, 0x64, 0x26, 0x13, 0x40
        /*0030*/ 	.byte	0xca, 0x01, 0xcf, 0x3a, 0x27, 0x51, 0x1a, 0x40, 0x30, 0xcc, 0x2d, 0xf3, 0xe1, 0x0c, 0x21, 0x40
        /*0040*/ 	.byte	0x0d, 0xb7, 0xfc, 0x82, 0x8e, 0x35, 0x25, 0x40
.L_8:


//--------------------- .text._Z17bitonic_sort_stepPimm --------------------------
	.section	.text._Z17bitonic_sort_stepPimm,"ax",@progbits
	.align	128
        .global         _Z17bitonic_sort_stepPimm
        .type           _Z17bitonic_sort_stepPimm,@function
        .size           _Z17bitonic_sort_stepPimm,(.L_x_12 - _Z17bitonic_sort_stepPimm)
        .other          _Z17bitonic_sort_stepPimm,@"STO_CUDA_ENTRY STV_DEFAULT"
_Z17bitonic_sort_stepPimm:
.text._Z17bitonic_sort_stepPimm:
[----:B------:R-:W-:Y:S01]  /*0000*/  LDC R1, c[0x0][0x37c] ;  /* 0x0000df00ff017b82 */ /* 0x000fe20000000800 */
[----:B------:R-:W0:Y:S07]  /*0010*/  S2R R2, SR_TID.X ;  /* 0x0000000000027919 */ /* 0x000e2e0000002100 */
[----:B------:R-:W-:Y:S01]  /*0020*/  S2UR UR4, SR_CTAID.X ;  /* 0x00000000000479c3 */ /* 0x000fe20000002500 */
[----:B------:R-:W1:Y:S01]  /*0030*/  LDCU UR6, c[0x0][0x370] ;  /* 0x00006e00ff0677ac */ /* 0x000e620008000800 */
[----:B------:R-:W-:Y:S01]  /*0040*/  IMAD.MOV.U32 R3, RZ, RZ, RZ ;  /* 0x000000ffff037224 */ /* 0x000fe200078e00ff */
[----:B------:R-:W2:Y:S05]  /*0050*/  LDCU.64 UR8, c[0x0][0x388] ;  /* 0x00007100ff0877ac */ /* 0x000eaa0008000a00 */
[----:B------:R-:W1:Y:S08]  /*0060*/  S2UR UR5, SR_CTAID.Y ;  /* 0x00000000000579c3 */ /* 0x000e700000002600 */
[----:B------:R-:W0:Y:S01]  /*0070*/  LDC R5, c[0x0][0x360] ;  /* 0x0000d800ff057b82 */ /* 0x000e220000000800 */
[----:B-1----:R-:W-:-:S06]  /*0080*/  UIMAD UR4, UR5, UR6, UR4 ;  /* 0x00000006050472a4 */ /* 0x002fcc000f8e0204 */
[----:B0-----:R-:W-:-:S03]  /*0090*/  IMAD.WIDE.U32 R2, R5, UR4, R2 ;  /* 0x0000000405027c25 */ /* 0x001fc6000f8e0002 */
[----:B--2---:R-:W-:Y:S02]  /*00a0*/  LOP3.LUT R7, R2, UR8, RZ, 0x3c, !PT ;  /* 0x0000000802077c12 */ /* 0x004fe4000f8e3cff */
[----:B------:R-:W-:Y:S02]  /*00b0*/  LOP3.LUT R0, R3, UR9, RZ, 0x3c, !PT ;  /* 0x0000000903007c12 */ /* 0x000fe4000f8e3cff */
[----:B------:R-:W-:-:S04]  /*00c0*/  ISETP.GT.U32.AND P0, PT, R7, R2, PT ;  /* 0x000000020700720c */ /* 0x000fc80003f04070 */
[----:B------:R-:W-:-:S13]  /*00d0*/  ISETP.GT.U32.AND.EX P0, PT, R0, R3, PT, P0 ;  /* 0x000000030000720c */ /* 0x000fda0003f04100 */
[----:B------:R-:W-:Y:S05]  /*00e0*/  @!P0 EXIT ;  /* 0x000000000000894d */ /* 0x000fea0003800000 */
[----:B------:R-:W0:Y:S02]  /*00f0*/  LDCU.64 UR4, c[0x0][0x390] ;  /* 0x00007200ff0477ac */ /* 0x000e240008000a00 */
[----:B0-----:R-:W-:-:S04]  /*0100*/  LOP3.LUT P0, RZ, R2, UR4, RZ, 0xc0, !PT ;  /* 0x0000000402ff7c12 */ /* 0x001fc8000f80c0ff */
[----:B------:R-:W-:Y:S01]  /*0110*/  LOP3.LUT P0, RZ, R3, UR5, RZ, 0xc0, P0 ;  /* 0x0000000503ff7c12 */ /* 0x000fe2000800c0ff */
[----:B------:R-:W0:-:S12]  /*0120*/  LDCU.64 UR4, c[0x0][0x358] ;  /* 0x00006b00ff0477ac */ /* 0x000e180008000a00 */
[----:B------:R-:W-:Y:S05]  /*0130*/  @P0 BRA `(.L_x_0) ;  /* 0x0000000000300947 */ /* 0x000fea0003800000 */
[----:B------:R-:W1:Y:S02]  /*0140*/  LDCU.64 UR6, c[0x0][0x380] ;  /* 0x00007000ff0677ac */ /* 0x000e640008000a00 */
[C---:B-1----:R-:W-:Y:S02]  /*0150*/  LEA R4, P0, R2.reuse, UR6, 0x2 ;  /* 0x0000000602047c11 */ /* 0x042fe4000f8010ff */
[C---:B------:R-:W-:Y:S02]  /*0160*/  LEA R6, P1, R7.reuse, UR6, 0x2 ;  /* 0x0000000607067c11 */ /* 0x040fe4000f8210ff */
[----:B------:R-:W-:Y:S02]  /*0170*/  LEA.HI.X R5, R2, UR7, R3, 0x2, P0 ;  /* 0x0000000702057c11 */ /* 0x000fe400080f1403 */
[----:B------:R-:W-:-:S03]  /*0180*/  LEA.HI.X R7, R7, UR7, R0, 0x2, P1 ;  /* 0x0000000707077c11 */ /* 0x000fc600088f1400 */
[----:B0-----:R-:W2:Y:S04]  /*0190*/  LDG.E R3, desc[UR4][R4.64] ;  /* 0x0000000404037981 */ /* 0x001ea8000c1e1900 */
[----:B------:R-:W2:Y:S02]  /*01a0*/  LDG.E R0, desc[UR4][R6.64] ;  /* 0x0000000406007981 */ /* 0x000ea4000c1e1900 */
[----:B--2---:R-:W-:-:S13]  /*01b0*/  ISETP.GT.AND P0, PT, R3, R0, PT ;  /* 0x000000000300720c */ /* 0x004fda0003f04270 */
[----:B------:R-:W-:Y:S05]  /*01c0*/  @!P0 EXIT ;  /* 0x000000000000894d */ /* 0x000fea0003800000 */
[----:B------:R-:W-:Y:S04]  /*01d0*/  STG.E desc[UR4][R4.64], R0 ;  /* 0x0000000004007986 */ /* 0x000fe8000c101904 */
[----:B------:R-:W-:Y:S01]  /*01e0*/  STG.E desc[UR4][R6.64], R3 ;  /* 0x0000000306007986 */ /* 0x000fe2000c101904 */
[----:B------:R-:W-:Y:S05]  /*01f0*/  EXIT ;  /* 0x000000000000794d */ /* 0x000fea0003800000 */
.L_x_0:
[----:B------:R-:W1:Y:S02]  /*0200*/  LDCU.64 UR6, c[0x0][0x380] ;  /* 0x00007000ff0677ac */ /* 0x000e640008000a00 */
[C---:B-1----:R-:W-:Y:S02]  /*0210*/  LEA R4, P0, R2.reuse, UR6, 0x2 ;  /* 0x0000000602047c11 */ /* 0x042fe4000f8010ff */
[C---:B------:R-:W-:Y:S02]  /*0220*/  LEA R6, P1, R7.reuse, UR6, 0x2 ;  /* 0x0000000607067c11 */ /* 0x040fe4000f8210ff */
[----:B------:R-:W-:Y:S02]  /*0230*/  LEA.HI.X R5, R2, UR7, R3, 0x2, P0 ;  /* 0x0000000702057c11 */ /* 0x000fe400080f1403 */
[----:B------:R-:W-:-:S03]  /*0240*/  LEA.HI.X R7, R7, UR7, R0, 0x2, P1 ;  /* 0x0000000707077c11 */ /* 0x000fc600088f1400 */
[----:B0-----:R-:W2:Y:S04]  /*0250*/  LDG.E R3, desc[UR4][R4.64] ;  /* 0x0000000404037981 */ /* 0x001ea8000c1e1900 */
[----:B------:R-:W2:Y:S02]  /*0260*/  LDG.E R0, desc[UR4][R6.64] ;  /* 0x0000000406007981 */ /* 0x000ea4000c1e1900 */
[----:B--2---:R-:W-:-:S13]  /*0270*/  ISETP.GE.AND P0, PT, R3, R0, PT ;  /* 0x000000000300720c */ /* 0x004fda0003f06270 */
[----:B------:R-:W-:Y:S05]  /*0280*/  @P0 EXIT ;  /* 0x000000000000094d */ /* 0x000fea0003800000 */
[----:B------:R-:W-:Y:S04]  /*0290*/  STG.E desc[UR4][R4.64], R0 ;  /* 0x0000000004007986 */ /* 0x000fe8000c101904 */
[----:B------:R-:W-:Y:S01]  /*02a0*/  STG.E desc[UR4][R6.64], R3 ;  /* 0x0000000306007986 */ /* 0x000fe2000c101904 */
[----:B------:R-:W-:Y:S05]  /*02b0*/  EXIT ;  /* 0x000000000000794d */ /* 0x000fea0003800000 */
.L_x_1:
[----:B------:R-:W-:-:S00]  /*02c0*/  BRA `(.L_x_1) ;  /* 0xfffffffc00fc7947 */ /* 0x000fc0000383ffff */
[----:B------:R-:W-:-:S00]  /*02d0*/  NOP ;  /* 0x0000000000007918 */ /* 0x000fc00000000000 */
        /* <DEDUP_REMOVED lines=10> */
.L_x_12:


//--------------------- .text._Z7randomsP17curandStateXORWOWPi --------------------------
	.section	.text._Z7randomsP17curandStateXORWOWPi,"ax",@progbits
	.align	128
        .global         _Z7randomsP17curandStateXORWOWPi
        .type           _Z7randomsP17curandStateXORWOWPi,@function
        .size           _Z7randomsP17curandStateXORWOWPi,(.L_x_13 - _Z7randomsP17curandStateXORWOWPi)
        .other          _Z7randomsP17curandStateXORWOWPi,@"STO_CUDA_ENTRY STV_DEFAULT"
_Z7randomsP17curandStateXORWOWPi:
.text._Z7randomsP17curandStateXORWOWPi:
[----:B------:R-:W-:Y:S01]  /*0000*/  LDC R1, c[0x0][0x37c] ;  /* 0x0000df00ff017b82 */ /* 0x000fe20000000800 */
[----:B------:R-:W0:Y:S07]  /*0010*/  S2R R2, SR_TID.X ;  /* 0x0000000000027919 */ /* 0x000e2e0000002100 */
[----:B------:R-:W-:Y:S01]  /*0020*/  S2UR UR4, SR_CTAID.X ;  /* 0x00000000000479c3 */ /* 0x000fe20000002500 */
[----:B------:R-:W1:Y:S01]  /*0030*/  LDCU UR6, c[0x0][0x370] ;  /* 0x00006e00ff0677ac */ /* 0x000e620008000800 */
[----:B------:R-:W-:-:S06]  /*0040*/  IMAD.MOV.U32 R3, RZ, RZ, RZ ;  /* 0x000000ffff037224 */ /* 0x000fcc00078e00ff */
[----:B------:R-:W1:Y:S08]  /*0050*/  S2UR UR5, SR_CTAID.Y ;  /* 0x00000000000579c3 */ /* 0x000e700000002600 */
[----:B------:R-:W0:Y:S08]  /*0060*/  LDC R7, c[0x0][0x360] ;  /* 0x0000d800ff077b82 */ /* 0x000e300000000800 */
[----:B------:R-:W2:Y:S01]  /*0070*/  LDC.64 R4, c[0x0][0x380] ;  /* 0x0000e000ff047b82 */ /* 0x000ea20000000a00 */
[----:B-1----:R-:W-:Y:S01]  /*0080*/  UIMAD UR4, UR5, UR6, UR4 ;  /* 0x00000006050472a4 */ /* 0x002fe2000f8e0204 */
[----:B------:R-:W1:Y:S05]  /*0090*/  LDCU.64 UR6, c[0x0][0x358] ;  /* 0x00006b00ff0677ac */ /* 0x000e6a0008000a00 */
[----:B0-----:R-:W-:-:S05]  /*00a0*/  IMAD.WIDE.U32 R2, R7, UR4, R2 ;  /* 0x0000000407027c25 */ /* 0x001fca000f8e0002 */
[----:B------:R-:W0:Y:S01]  /*00b0*/  LDCU.64 UR4, c[0x0][0x388] ;  /* 0x00007100ff0477ac */ /* 0x000e220008000a00 */
[----:B------:R-:W-:Y:S02]  /*00c0*/  IMAD R7, R3, 0x30, RZ ;  /* 0x0000003003077824 */ /* 0x000fe400078e02ff */
[----:B--2---:R-:W-:-:S04]  /*00d0*/  IMAD.WIDE.U32 R4, R2, 0x30, R4 ;  /* 0x0000003002047825 */ /* 0x004fc800078e0004 */
[----:B------:R-:W-:-:S05]  /*00e0*/  IMAD.IADD R5, R5, 0x1, R7 ;  /* 0x0000000105057824 */ /* 0x000fca00078e0207 */
[----:B-1----:R-:W2:Y:S04]  /*00f0*/  LDG.E.64 R10, desc[UR6][R4.64] ;  /* 0x00000006040a7981 */ /* 0x002ea8000c1e1b00 */
[----:B------:R-:W3:Y:S04]  /*0100*/  LDG.E.64 R8, desc[UR6][R4.64+0x10] ;  /* 0x0000100604087981 */ /* 0x000ee8000c1e1b00 */
[----:B------:R-:W4:Y:S01]  /*0110*/  LDG.E.64 R6, desc[UR6][R4.64+0x8] ;  /* 0x0000080604067981 */ /* 0x000f22000c1e1b00 */
[----:B--2---:R-:W-:Y:S02]  /*0120*/  SHF.R.U32.HI R0, RZ, 0x2, R11 ;  /* 0x00000002ff007819 */ /* 0x004fe4000001160b */
[----:B------:R-:W-:-:S02]  /*0130*/  IADD3 R14, PT, PT, R10, 0x587c5, RZ ;  /* 0x000587c50a0e7810 */ /* 0x000fc40007ffe0ff */
[----:B------:R-:W-:Y:S01]  /*0140*/  LOP3.LUT R0, R0, R11, RZ, 0x3c, !PT ;  /* 0x0000000b00007212 */ /* 0x000fe200078e3cff */
[----:B---3--:R-:W-:Y:S01]  /*0150*/  IMAD.MOV.U32 R18, RZ, RZ, R9 ;  /* 0x000000ffff127224 */ /* 0x008fe200078e0009 */
[----:B------:R-:W-:Y:S02]  /*0160*/  SHF.L.U32 R11, R9, 0x4, RZ ;  /* 0x00000004090b7819 */ /* 0x000fe400000006ff */
[----:B0-----:R-:W-:Y:S01]  /*0170*/  LEA R10, P0, R2, UR4, 0x2 ;  /* 0x00000004020a7c11 */ /* 0x001fe2000f8010ff */
[C---:B------:R-:W-:Y:S01]  /*0180*/  IMAD.SHL.U32 R12, R0.reuse, 0x2, RZ ;  /* 0x00000002000c7824 */ /* 0x040fe200078e00ff */
[----:B------:R-:W-:Y:S01]  /*0190*/  MOV R17, R8 ;  /* 0x0000000800117202 */ /* 0x000fe20000000f00 */
[----:B----4-:R-:W-:Y:S01]  /*01a0*/  IMAD.MOV.U32 R15, RZ, RZ, R6 ;  /* 0x000000ffff0f7224 */ /* 0x010fe200078e0006 */
[----:B------:R-:W-:Y:S02]  /*01b0*/  MOV R16, R7 ;  /* 0x0000000700107202 */ /* 0x000fe40000000f00 */
[----:B------:R-:W-:-:S02]  /*01c0*/  LOP3.LUT R12, R0, R12, R11, 0x96, !PT ;  /* 0x0000000c000c7212 */ /* 0x000fc400078e960b */
[----:B------:R-:W-:Y:S02]  /*01d0*/  STG.E.64 desc[UR6][R4.64], R14 ;  /* 0x0000000e04007986 */ /* 0x000fe4000c101b06 */
[----:B------:R-:W-:Y:S02]  /*01e0*/  LOP3.LUT R19, R12, R9, RZ, 0x3c, !PT ;  /* 0x000000090c137212 */ /* 0x000fe400078e3cff */
[----:B------:R-:W-:Y:S03]  /*01f0*/  STG.E.64 desc[UR6][R4.64+0x8], R16 ;  /* 0x0000081004007986 */ /* 0x000fe6000c101b06 */
[----:B------:R-:W-:Y:S01]  /*0200*/  IMAD.IADD R0, R19, 0x1, R14 ;  /* 0x0000000113007824 */ /* 0x000fe200078e020e */
[----:B------:R-:W-:Y:S03]  /*0210*/  STG.E.64 desc[UR6][R4.64+0x10], R18 ;  /* 0x0000101204007986 */ /* 0x000fe6000c101b06 */
[----:B------:R-:W-:-:S05]  /*0220*/  IMAD.HI.U32 R11, R0, -0x2e48e8a7, RZ ;  /* 0xd1b71759000b7827 */ /* 0x000fca00078e00ff */
[----:B------:R-:W-:Y:S02]  /*0230*/  SHF.R.U32.HI R13, RZ, 0xd, R11 ;  /* 0x0000000dff0d7819 */ /* 0x000fe4000001160b */
[----:B------:R-:W-:-:S03]  /*0240*/  LEA.HI.X R11, R2, UR5, R3, 0x2, P0 ;  /* 0x00000005020b7c11 */ /* 0x000fc600080f1403 */
[----:B------:R-:W-:-:S05]  /*0250*/  IMAD R13, R13, -0x2710, R0 ;  /* 0xffffd8f00d0d7824 */ /* 0x000fca00078e0200 */
[----:B------:R-:W-:Y:S01]  /*0260*/  STG.E desc[UR6][R10.64], R13 ;  /* 0x0000000d0a007986 */ /* 0x000fe2000c101906 */
[----:B------:R-:W-:Y:S05]  /*0270*/  EXIT ;  /* 0x000000000000794d */ /* 0x000fea0003800000 */
.L_x_2:
        /* <DEDUP_REMOVED lines=16> */
.L_x_13:


//--------------------- .text._Z4initiP17curandStateXORWOW --------------------------
	.section	.text._Z4initiP17curandStateXORWOW,"ax",@progbits
	.align	128
        .global         _Z4initiP17curandStateXORWOW
        .type           _Z4initiP17curandStateXORWOW,@function
        .size           _Z4initiP17curandStateXORWOW,(.L_x_14 - _Z4initiP17curandStateXORWOW)
        .other          _Z4initiP17curandStateXORWOW,@"STO_CUDA_ENTRY STV_DEFAULT"
_Z4initiP17curandStateXORWOW:
.text._Z4initiP17curandStateXORWOW:
[----:B------:R-:W-:Y:S08]  /*0000*/  LDC R1, c[0x0][0x37c] ;  /* 0x0000df00ff017b82 */ /* 0x000ff00000000800 */
[----:B------:R-:W-:Y:S01]  /*0010*/  S2UR UR4, SR_CTAID.X ;  /* 0x00000000000479c3 */ /* 0x000fe20000002500 */
[----:B------:R-:W0:Y:S01]  /*0020*/  S2R R2, SR_TID.X ;  /* 0x0000000000027919 */ /* 0x000e220000002100 */
[----:B------:R-:W1:Y:S01]  /*0030*/  LDCU UR6, c[0x0][0x370] ;  /* 0x00006e00ff0677ac */ /* 0x000e620008000800 */
[----:B------:R-:W-:Y:S01]  /*0040*/  IMAD.MOV.U32 R3, RZ, RZ, RZ ;  /* 0x000000ffff037224 */ /* 0x000fe200078e00ff */
[----:B------:R-:W-:Y:S04]  /*0050*/  BSSY.RECONVERGENT B0, `(.L_x_3) ;  /* 0x00000ec000007945 */ /* 0x000fe80003800200 */
[----:B------:R-:W1:Y:S08]  /*0060*/  S2UR UR5, SR_CTAID.Y ;  /* 0x00000000000579c3 */ /* 0x000e700000002600 */
[----:B------:R-:W0:Y:S08]  /*0070*/  LDC R13, c[0x0][0x360] ;  /* 0x0000d800ff0d7b82 */ /* 0x000e300000000800 */
[----:B------:R-:W2:Y:S08]  /*0080*/  LDC R0, c[0x0][0x380] ;  /* 0x0000e000ff007b82 */ /* 0x000eb00000000800 */
[----:B------:R-:W3:Y:S01]  /*0090*/  LDC.64 R6, c[0x0][0x388] ;  /* 0x0000e200ff067b82 */ /* 0x000ee20000000a00 */
[----:B-1----:R-:W-:-:S06]  /*00a0*/  UIMAD UR4, UR5, UR6, UR4 ;  /* 0x00000006050472a4 */ /* 0x002fcc000f8e0204 */
[----:B0-----:R-:W-:-:S05]  /*00b0*/  IMAD.WIDE.U32 R12, R13, UR4, R2 ;  /* 0x000000040d0c7c25 */ /* 0x001fca000f8e0002 */
[----:B------:R-:W0:Y:S01]  /*00c0*/  LDCU.64 UR4, c[0x0][0x358] ;  /* 0x00006b00ff0477ac */ /* 0x000e220008000a00 */
[----:B------:R-:W-:Y:S02]  /*00d0*/  IMAD.MOV.U32 R3, RZ, RZ, -0x266e14b1 ;  /* 0xd991eb4fff037424 */ /* 0x000fe400078e00ff */
[----:B------:R-:W-:Y:S01]  /*00e0*/  IMAD R9, R13, 0x30, RZ ;  /* 0x000000300d097824 */ /* 0x000fe200078e02ff */
[C---:B--2---:R-:W-:Y:S02]  /*00f0*/  ISETP.GT.AND P0, PT, R0.reuse, -0x1, PT ;  /* 0xffffffff0000780c */ /* 0x044fe40003f04270 */
[----:B------:R-:W-:Y:S02]  /*0100*/  LOP3.LUT R0, R0, 0xaad26b49, RZ, 0x3c, !PT ;  /* 0xaad26b4900007812 */ /* 0x000fe400078e3cff */
[----:B------:R-:W-:Y:S02]  /*0110*/  SEL R3, R3, 0x8bf16996, P0 ;  /* 0x8bf1699603037807 */ /* 0x000fe40000000000 */
[----:B------:R-:W-:Y:S01]  /*0120*/  ISETP.NE.U32.AND P0, PT, R12, RZ, PT ;  /* 0x000000ff0c00720c */ /* 0x000fe20003f05070 */
[----:B------:R-:W-:Y:S01]  /*0130*/  IMAD R0, R0, 0x4182bed5, RZ ;  /* 0x4182bed500007824 */ /* 0x000fe200078e02ff */
[----:B------:R-:W-:Y:S01]  /*0140*/  LOP3.LUT R10, R3, 0x5491333, RZ, 0x3c, !PT ;  /* 0x05491333030a7812 */ /* 0x000fe200078e3cff */
[----:B---3--:R-:W-:Y:S01]  /*0150*/  IMAD.WIDE.U32 R6, R12, 0x30, R6 ;  /* 0x000000300c067825 */ /* 0x008fe200078e0006 */
[----:B------:R-:W-:-:S02]  /*0160*/  ISETP.NE.AND.EX P0, PT, R13, RZ, PT, P0 ;  /* 0x000000ff0d00720c */ /* 0x000fc40003f05300 */
[----:B------:R-:W-:Y:S01]  /*0170*/  IADD3 R4, PT, PT, R3, 0x64f0c9, R0 ;  /* 0x0064f0c903047810 */ /* 0x000fe20007ffe000 */
[----:B------:R-:W-:Y:S01]  /*0180*/  IMAD.IADD R7, R7, 0x1, R9 ;  /* 0x0000000107077824 */ /* 0x000fe200078e0209 */
[C---:B------:R-:W-:Y:S01]  /*0190*/  LOP3.LUT R8, R0.reuse, 0x159a55e5, RZ, 0x3c, !PT ;  /* 0x159a55e500087812 */ /* 0x040fe200078e3cff */
[C---:B------:R-:W-:Y:S02]  /*01a0*/  VIADD R5, R0.reuse, 0x75bcd15 ;  /* 0x075bcd1500057836 */ /* 0x040fe40000000000 */
[----:B------:R-:W-:Y:S02]  /*01b0*/  VIADD R11, R0, 0x583f19 ;  /* 0x00583f19000b7836 */ /* 0x000fe40000000000 */
[----:B------:R-:W-:Y:S01]  /*01c0*/  VIADD R9, R3, 0x1f123bb5 ;  /* 0x1f123bb503097836 */ /* 0x000fe20000000000 */
[----:B0-----:R0:W-:Y:S04]  /*01d0*/  STG.E.64 desc[UR4][R6.64], R4 ;  /* 0x0000000406007986 */ /* 0x0011e8000c101b04 */
[----:B------:R0:W-:Y:S04]  /*01e0*/  STG.E.64 desc[UR4][R6.64+0x8], R8 ;  /* 0x0000080806007986 */ /* 0x0001e8000c101b04 */
[----:B------:R0:W-:Y:S01]  /*01f0*/  STG.E.64 desc[UR4][R6.64+0x10], R10 ;  /* 0x0000100a06007986 */ /* 0x0001e2000c101b04 */
[----:B------:R-:W-:Y:S05]  /*0200*/  @!P0 BRA `(.L_x_4) ;  /* 0x0000000c00408947 */ /* 0x000fea0003800000 */
[----:B------:R-:W-:Y:S02]  /*0210*/  IMAD.MOV.U32 R0, RZ, RZ, R12 ;  /* 0x000000ffff007224 */ /* 0x000fe400078e000c */
[----:B------:R-:W-:-:S07]  /*0220*/  IMAD.MOV.U32 R12, RZ, RZ, RZ ;  /* 0x000000ffff0c7224 */ /* 0x000fce00078e00ff */
.L_x_10:
[----:B-1----:R-:W-:Y:S01]  /*0230*/  LOP3.LUT R2, R0, 0x3, RZ, 0xc0, !PT ;  /* 0x0000000300027812 */ /* 0x002fe200078ec0ff */
[----:B------:R-:W-:Y:S03]  /*0240*/  BSSY.RECONVERGENT B1, `(.L_x_5) ;  /* 0x00000c6000017945 */ /* 0x000fe60003800200 */
[----:B------:R-:W-:-:S04]  /*0250*/  ISETP.NE.U32.AND P0, PT, R2, RZ, PT ;  /* 0x000000ff0200720c */ /* 0x000fc80003f05070 */
[----:B------:R-:W-:-:S13]  /*0260*/  ISETP.NE.AND.EX P0, PT, RZ, RZ, PT, P0 ;  /* 0x000000ffff00720c */ /* 0x000fda0003f05300 */
[----:B------:R-:W-:Y:S05]  /*0270*/  @!P0 BRA `(.L_x_6) ;  /* 0x0000000c00088947 */ /* 0x000fea0003800000 */
[----:B0-----:R-:W0:Y:S01]  /*0280*/  LDC.64 R8, c[0x4][RZ] ;  /* 0x01000000ff087b82 */ /* 0x001e220000000a00 */
[----:B------:R-:W-:Y:S02]  /*0290*/  IMAD.MOV.U32 R14, RZ, RZ, RZ ;  /* 0x000000ffff0e7224 */ /* 0x000fe400078e00ff */
[----:B0-----:R-:W-:-:S07]  /*02a0*/  IMAD.WIDE.U32 R8, R12, 0xc80, R8 ;  /* 0x00000c800c087825 */ /* 0x001fce00078e0008 */
.L_x_9:
[----:B-1----:R-:W-:Y:S01]  /*02b0*/  IMAD.MOV.U32 R15, RZ, RZ, RZ ;  /* 0x000000ffff0f7224 */ /* 0x002fe200078e00ff */
[----:B------:R-:W-:Y:S01]  /*02c0*/  CS2R R2, SRZ ;  /* 0x0000000000027805 */ /* 0x000fe2000001ff00 */
[----:B------:R-:W-:Y:S01]  /*02d0*/  IMAD.MOV.U32 R17, RZ, RZ, RZ ;  /* 0x000000ffff117224 */ /* 0x000fe200078e00ff */
[----:B------:R-:W-:-:S07]  /*02e0*/  CS2R R4, SRZ ;  /* 0x0000000000047805 */ /* 0x000fce000001ff00 */
.L_x_8:
[----:B------:R-:W-:-:S05]  /*02f0*/  IMAD.WIDE.U32 R10, R17, 0x4, R6 ;  /* 0x00000004110a7825 */ /* 0x000fca00078e0006 */
[----:B------:R0:W5:Y:S01]  /*0300*/  LDG.E R16, desc[UR4][R10.64+0x4] ;  /* 0x000004040a107981 */ /* 0x000162000c1e1900 */
[----:B------:R-:W-:-:S07]  /*0310*/  IMAD.MOV.U32 R19, RZ, RZ, RZ ;  /* 0x000000ffff137224 */ /* 0x000fce00078e00ff */
.L_x_7:
[----:B-----5:R-:W-:Y:S01]  /*0320*/  SHF.R.U32.HI R24, RZ, R19, R16 ;  /* 0x00000013ff187219 */ /* 0x020fe20000011610 */
[----:B0-----:R-:W-:-:S03]  /*0330*/  IMAD.SHL.U32 R10, R17, 0x20, RZ ;  /* 0x00000020110a7824 */ /* 0x001fc600078e00ff */
[----:B------:R-:W-:Y:S01]  /*0340*/  LOP3.LUT R11, R24, 0x1, RZ, 0xc0, !PT ;  /* 0x00000001180b7812 */ /* 0x000fe200078ec0ff */
[----:B------:R-:W-:-:S03]  /*0350*/  IMAD.IADD R10, R10, 0x1, R19 ;  /* 0x000000010a0a7824 */ /* 0x000fc600078e0213 */
[----:B------:R-:W-:Y:S01]  /*0360*/  ISETP.NE.U32.AND P0, PT, R11, 0x1, PT ;  /* 0x000000010b00780c */ /* 0x000fe20003f05070 */
[----:B------:R-:W-:-:S03]  /*0370*/  IMAD R11, R10, 0x5, RZ ;  /* 0x000000050a0b7824 */ /* 0x000fc600078e02ff */
[----:B------:R-:W-:Y:S01]  /*0380*/  R2P PR, R24, 0x7e ;  /* 0x0000007e18007804 */ /* 0x000fe20000000000 */
[----:B------:R-:W-:-:S08]  /*0390*/  IMAD.WIDE.U32 R10, R11, 0x4, R8 ;  /* 0x000000040b0a7825 */ /* 0x000fd000078e0008 */
[----:B------:R-:W2:Y:S04]  /*03a0*/  @!P0 LDG.E R18, desc[UR4][R10.64] ;  /* 0x000000040a128981 */ /* 0x000ea8000c1e1900 */
[----:B------:R-:W3:Y:S04]  /*03b0*/  @!P0 LDG.E R20, desc[UR4][R10.64+0x10] ;  /* 0x000010040a148981 */ /* 0x000ee8000c1e1900 */
[----:B------:R-:W4:Y:S04]  /*03c0*/  @P1 LDG.E R22, desc[UR4][R10.64+0x14] ;  /* 0x000014040a161981 */ /* 0x000f28000c1e1900 */
[----:B------:R-:W4:Y:S04]  /*03d0*/  @P2 LDG.E R26, desc[UR4][R10.64+0x28] ;  /* 0x000028040a1a2981 */ /* 0x000f28000c1e1900 */
[----:B------:R-:W4:Y:S04]  /*03e0*/  @!P0 LDG.E R21, desc[UR4][R10.64+0x4] ;  /* 0x000004040a158981 */ /* 0x000f28000c1e1900 */
[----:B------:R-:W4:Y:S04]  /*03f0*/  @!P0 LDG.E R23, desc[UR4][R10.64+0xc] ;  /* 0x00000c040a178981 */ /* 0x000f28000c1e1900 */
[----:B------:R-:W4:Y:S04]  /*0400*/  @P1 LDG.E R25, desc[UR4][R10.64+0x18] ;  /* 0x000018040a191981 */ /* 0x000f28000c1e1900 */
[----:B------:R-:W4:Y:S04]  /*0410*/  @P3 LDG.E R28, desc[UR4][R10.64+0x3c] ;  /* 0x00003c040a1c3981 */ /* 0x000f28000c1e1900 */
[----:B------:R-:W4:Y:S01]  /*0420*/  @P6 LDG.E R27, desc[UR4][R10.64+0x7c] ;  /* 0x00007c040a1b6981 */ /* 0x000f22000c1e1900 */
[----:B--2---:R-:W-:-:S03]  /*0430*/  @!P0 LOP3.LUT R15, R15, R18, RZ, 0x3c, !PT ;  /* 0x000000120f0f8212 */ /* 0x004fc600078e3cff */
[----:B------:R-:W2:Y:S01]  /*0440*/  @!P0 LDG.E R18, desc[UR4][R10.64+0x8] ;  /* 0x000008040a128981 */ /* 0x000ea2000c1e1900 */
[----:B---3--:R-:W-:-:S03]  /*0450*/  @!P0 LOP3.LUT R3, R3, R20, RZ, 0x3c, !PT ;  /* 0x0000001403038212 */ /* 0x008fc600078e3cff */
[----:B------:R-:W3:Y:S01]  /*0460*/  @P1 LDG.E R20, desc[UR4][R10.64+0x24] ;  /* 0x000024040a141981 */ /* 0x000ee2000c1e1900 */
[----:B----4-:R-:W-:-:S03]  /*0470*/  @P1 LOP3.LUT R15, R15, R22, RZ, 0x3c, !PT ;  /* 0x000000160f0f1212 */ /* 0x010fc600078e3cff */
[----:B------:R-:W4:Y:S01]  /*0480*/  @P2 LDG.E R22, desc[UR4][R10.64+0x38] ;  /* 0x000038040a162981 */ /* 0x000f22000c1e1900 */
[----:B------:R-:W-:-:S03]  /*0490*/  @P2 LOP3.LUT R15, R15, R26, RZ, 0x3c, !PT ;  /* 0x0000001a0f0f2212 */ /* 0x000fc600078e3cff */
[----:B------:R-:W4:Y:S01]  /*04a0*/  @P4 LDG.E R26, desc[UR4][R10.64+0x50] ;  /* 0x000050040a1a4981 */ /* 0x000f22000c1e1900 */
[----:B------:R-:W-:-:S03]  /*04b0*/  @!P0 LOP3.LUT R4, R4, R21, RZ, 0x3c, !PT ;  /* 0x0000001504048212 */ /* 0x000fc600078e3cff */
[----:B------:R-:W4:Y:S01]  /*04c0*/  @P1 LDG.E R21, desc[UR4][R10.64+0x20] ;  /* 0x000020040a151981 */ /* 0x000f22000c1e1900 */
[----:B------:R-:W-:-:S03]  /*04d0*/  @!P0 LOP3.LUT R2, R2, R23, RZ, 0x3c, !PT ;  /* 0x0000001702028212 */ /* 0x000fc600078e3cff */
[----:B------:R-:W4:Y:S01]  /*04e0*/  @P2 LDG.E R23, desc[UR4][R10.64+0x2c] ;  /* 0x00002c040a172981 */ /* 0x000f22000c1e1900 */
[----:B------:R-:W-:-:S03]  /*04f0*/  @P1 LOP3.LUT R4, R4, R25, RZ, 0x3c, !PT ;  /* 0x0000001904041212 */ /* 0x000fc600078e3cff */
[----:B------:R-:W4:Y:S01]  /*0500*/  @P2 LDG.E R25, desc[UR4][R10.64+0x34] ;  /* 0x000034040a192981 */ /* 0x000f22000c1e1900 */
[----:B--2---:R-:W-:-:S03]  /*0510*/  @!P0 LOP3.LUT R5, R5, R18, RZ, 0x3c, !PT ;  /* 0x0000001205058212 */ /* 0x004fc600078e3cff */
[----:B------:R-:W2:Y:S01]  /*0520*/  @P1 LDG.E R18, desc[UR4][R10.64+0x1c] ;  /* 0x00001c040a121981 */ /* 0x000ea2000c1e1900 */
[----:B---3--:R-:W-:-:S03]  /*0530*/  @P1 LOP3.LUT R3, R3, R20, RZ, 0x3c, !PT ;  /* 0x0000001403031212 */ /* 0x008fc600078e3cff */
[----:B------:R-:W3:Y:S01]  /*0540*/  @P2 LDG.E R20, desc[UR4][R10.64+0x30] ;  /* 0x000030040a142981 */ /* 0x000ee2000c1e1900 */
[----:B----4-:R-:W-:-:S03]  /*0550*/  @P2 LOP3.LUT R3, R3, R22, RZ, 0x3c, !PT ;  /* 0x0000001603032212 */ /* 0x010fc600078e3cff */
[----:B------:R-:W4:Y:S01]  /*0560*/  @P3 LDG.E R22, desc[UR4][R10.64+0x4c] ;  /* 0x00004c040a163981 */ /* 0x000f22000c1e1900 */
[----:B------:R-:W-:-:S04]  /*0570*/  @P3 LOP3.LUT R15, R15, R28, RZ, 0x3c, !PT ;  /* 0x0000001c0f0f3212 */ /* 0x000fc800078e3cff */
[----:B------:R-:W-:Y:S02]  /*0580*/  @P4 LOP3.LUT R15, R15, R26, RZ, 0x3c, !PT ;  /* 0x0000001a0f0f4212 */ /* 0x000fe400078e3cff */
[----:B------:R-:W-:Y:S01]  /*0590*/  @P1 LOP3.LUT R2, R2, R21, RZ, 0x3c, !PT ;  /* 0x0000001502021212 */ /* 0x000fe200078e3cff */
[----:B------:R-:W4:Y:S04]  /*05a0*/  @P5 LDG.E R26, desc[UR4][R10.64+0x64] ;  /* 0x000064040a1a5981 */ /* 0x000f28000c1e1900 */
[----:B------:R-:W4:Y:S01]  /*05b0*/  @P3 LDG.E R21, desc[UR4][R10.64+0x40] ;  /* 0x000040040a153981 */ /* 0x000f22000c1e1900 */
[----:B------:R-:W-:Y:S02]  /*05c0*/  @P2 LOP3.LUT R4, R4, R23, RZ, 0x3c, !PT ;  /* 0x0000001704042212 */ /* 0x000fe400078e3cff */
[----:B------:R-:W-:Y:S01]  /*05d0*/  @P2 LOP3.LUT R2, R2, R25, RZ, 0x3c, !PT ;  /* 0x0000001902022212 */ /* 0x000fe200078e3cff */
[----:B------:R-:W4:Y:S04]  /*05e0*/  @P3 LDG.E R23, desc[UR4][R10.64+0x48] ;  /* 0x000048040a173981 */ /* 0x000f28000c1e1900 */
[----:B------:R-:W4:Y:S01]  /*05f0*/  @P4 LDG.E R25, desc[UR4][R10.64+0x54] ;  /* 0x000054040a194981 */ /* 0x000f22000c1e1900 */
[----:B--2---:R-:W-:-:S03]  /*0600*/  @P1 LOP3.LUT R5, R5, R18, RZ, 0x3c, !PT ;  /* 0x0000001205051212 */ /* 0x004fc600078e3cff */
[----:B------:R-:W2:Y:S01]  /*0610*/  @P3 LDG.E R18, desc[UR4][R10.64+0x44] ;  /* 0x000044040a123981 */ /* 0x000ea2000c1e1900 */
[----:B---3--:R-:W-:-:S03]  /*0620*/  @P2 LOP3.LUT R5, R5, R20, RZ, 0x3c, !PT ;  /* 0x0000001405052212 */ /* 0x008fc600078e3cff */
[----:B------:R-:W3:Y:S01]  /*0630*/  @P4 LDG.E R20, desc[UR4][R10.64+0x58] ;  /* 0x000058040a144981 */ /* 0x000ee2000c1e1900 */
[----:B----4-:R-:W-:-:S03]  /*0640*/  @P3 LOP3.LUT R3, R3, R22, RZ, 0x3c, !PT ;  /* 0x0000001603033212 */ /* 0x010fc600078e3cff */
[----:B------:R-:W4:Y:S01]  /*0650*/  @P4 LDG.E R22, desc[UR4][R10.64+0x60] ;  /* 0x000060040a164981 */ /* 0x000f22000c1e1900 */
[----:B------:R-:W-:Y:S02]  /*0660*/  LOP3.LUT P0, RZ, R24, 0x80, RZ, 0xc0, !PT ;  /* 0x0000008018ff7812 */ /* 0x000fe4000780c0ff */
[----:B------:R-:W-:Y:S02]  /*0670*/  @P5 LOP3.LUT R15, R15, R26, RZ, 0x3c, !PT ;  /* 0x0000001a0f0f5212 */ /* 0x000fe400078e3cff */
[----:B------:R-:W4:Y:S01]  /*0680*/  @P6 LDG.E R26, desc[UR4][R10.64+0x78] ;  /* 0x000078040a1a6981 */ /* 0x000f22000c1e1900 */
[----:B------:R-:W-:-:S03]  /*0690*/  @P3 LOP3.LUT R4, R4, R21, RZ, 0x3c, !PT ;  /* 0x0000001504043212 */ /* 0x000fc600078e3cff */
[----:B------:R-:W4:Y:S01]  /*06a0*/  @P4 LDG.E R21, desc[UR4][R10.64+0x5c] ;  /* 0x00005c040a154981 */ /* 0x000f22000c1e1900 */
[----:B------:R-:W-:-:S03]  /*06b0*/  @P3 LOP3.LUT R2, R2, R23, RZ, 0x3c, !PT ;  /* 0x0000001702023212 */ /* 0x000fc600078e3cff */
[----:B------:R-:W4:Y:S01]  /*06c0*/  @P5 LDG.E R23, desc[UR4][R10.64+0x68] ;  /* 0x000068040a175981 */ /* 0x000f22000c1e1900 */
[----:B------:R-:W-:-:S03]  /*06d0*/  @P4 LOP3.LUT R4, R4, R25, RZ, 0x3c, !PT ;  /* 0x0000001904044212 */ /* 0x000fc600078e3cff */
[----:B------:R-:W4:Y:S01]  /*06e0*/  @P5 LDG.E R25, desc[UR4][R10.64+0x70] ;  /* 0x000070040a195981 */ /* 0x000f22000c1e1900 */
[----:B--2---:R-:W-:-:S03]  /*06f0*/  @P3 LOP3.LUT R5, R5, R18, RZ, 0x3c, !PT ;  /* 0x0000001205053212 */ /* 0x004fc600078e3cff */
[----:B------:R-:W2:Y:S01]  /*0700*/  @P5 LDG.E R18, desc[UR4][R10.64+0x6c] ;  /* 0x00006c040a125981 */ /* 0x000ea2000c1e1900 */
[----:B---3--:R-:W-:-:S03]  /*0710*/  @P4 LOP3.LUT R5, R5, R20, RZ, 0x3c, !PT ;  /* 0x0000001405054212 */ /* 0x008fc600078e3cff */
[----:B------:R-:W3:Y:S01]  /*0720*/  @P5 LDG.E R20, desc[UR4][R10.64+0x74] ;  /* 0x000074040a145981 */ /* 0x000ee2000c1e1900 */
[----:B----4-:R-:W-:-:S03]  /*0730*/  @P4 LOP3.LUT R3, R3, R22, RZ, 0x3c, !PT ;  /* 0x0000001603034212 */ /* 0x010fc600078e3cff */
[----:B------:R-:W4:Y:S01]  /*0740*/  @P0 LDG.E R22, desc[UR4][R10.64+0x8c] ;  /* 0x00008c040a160981 */ /* 0x000f22000c1e1900 */
[----:B------:R-:W-:-:S03]  /*0750*/  @P6 LOP3.LUT R15, R15, R26, RZ, 0x3c, !PT ;  /* 0x0000001a0f0f6212 */ /* 0x000fc600078e3cff */
        /* <DEDUP_REMOVED lines=13> */
[----:B------:R-:W-:Y:S02]  /*0830*/  @P6 LOP3.LUT R4, R4, R27, RZ, 0x3c, !PT ;  /* 0x0000001b04046212 */ /* 0x000fe400078e3cff */
[----:B------:R-:W-:Y:S02]  /*0840*/  @P6 LOP3.LUT R2, R2, R21, RZ, 0x3c, !PT ;  /* 0x0000001502026212 */ /* 0x000fe400078e3cff */
[----:B------:R-:W-:Y:S02]  /*0850*/  @P0 LOP3.LUT R4, R4, R23, RZ, 0x3c, !PT ;  /* 0x0000001704040212 */ /* 0x000fe400078e3cff */
[----:B------:R-:W-:Y:S02]  /*0860*/  @P0 LOP3.LUT R2, R2, R25, RZ, 0x3c, !PT ;  /* 0x0000001902020212 */ /* 0x000fe400078e3cff */
[----:B--2---:R-:W-:Y:S02]  /*0870*/  @P6 LOP3.LUT R5, R5, R18, RZ, 0x3c, !PT ;  /* 0x0000001205056212 */ /* 0x004fe400078e3cff */
[----:B---3--:R-:W-:-:S02]  /*0880*/  @P6 LOP3.LUT R3, R3, R20, RZ, 0x3c, !PT ;  /* 0x0000001403036212 */ /* 0x008fc400078e3cff */
[----:B----4-:R-:W-:Y:S02]  /*0890*/  @P0 LOP3.LUT R5, R5, R22, RZ, 0x3c, !PT ;  /* 0x0000001605050212 */ /* 0x010fe400078e3cff */
[----:B------:R-:W-:Y:S02]  /*08a0*/  @P0 LOP3.LUT R3, R3, R26, RZ, 0x3c, !PT ;  /* 0x0000001a03030212 */ /* 0x000fe400078e3cff */
[----:B------:R-:W-:-:S13]  /*08b0*/  R2P PR, R24.B1, 0x7f ;  /* 0x0000007f18007804 */ /* 0x000fda0000001000 */
[----:B------:R-:W2:Y:S04]  /*08c0*/  @P0 LDG.E R18, desc[UR4][R10.64+0xa0] ;  /* 0x0000a0040a120981 */ /* 0x000ea8000c1e1900 */
[----:B------:R-:W3:Y:S04]  /*08d0*/  @P1 LDG.E R22, desc[UR4][R10.64+0xb4] ;  /* 0x0000b4040a161981 */ /* 0x000ee8000c1e1900 */
[----:B------:R-:W4:Y:S04]  /*08e0*/  @P2 LDG.E R26, desc[UR4][R10.64+0xc8] ;  /* 0x0000c8040a1a2981 */ /* 0x000f28000c1e1900 */
[----:B------:R-:W4:Y:S04]  /*08f0*/  @P3 LDG.E R28, desc[UR4][R10.64+0xdc] ;  /* 0x0000dc040a1c3981 */ /* 0x000f28000c1e1900 */
[----:B------:R-:W4:Y:S04]  /*0900*/  @P0 LDG.E R23, desc[UR4][R10.64+0xa4] ;  /* 0x0000a4040a170981 */ /* 0x000f28000c1e1900 */
[----:B------:R-:W4:Y:S04]  /*0910*/  @P0 LDG.E R20, desc[UR4][R10.64+0xa8] ;  /* 0x0000a8040a140981 */ /* 0x000f28000c1e1900 */
[----:B------:R-:W4:Y:S04]  /*0920*/  @P4 LDG.E R25, desc[UR4][R10.64+0xf0] ;  /* 0x0000f0040a194981 */ /* 0x000f28000c1e1900 */
        /* <DEDUP_REMOVED lines=21> */
[----:B------:R-:W-:Y:S02]  /*0a80*/  LOP3.LUT P0, RZ, R24, 0x8000, RZ, 0xc0, !PT ;  /* 0x0000800018ff7812 */ /* 0x000fe4000780c0ff */
[----:B----4-:R-:W-:Y:S01]  /*0a90*/  @P5 LOP3.LUT R15, R15, R26, RZ, 0x3c, !PT ;  /* 0x0000001a0f0f5212 */ /* 0x010fe200078e3cff */
[----:B------:R-:W4:Y:S04]  /*0aa0*/  @P3 LDG.E R24, desc[UR4][R10.64+0xe4] ;  /* 0x0000e4040a183981 */ /* 0x000f28000c1e1900 */
[----:B------:R-:W2:Y:S01]  /*0ab0*/  @P6 LDG.E R26, desc[UR4][R10.64+0x118] ;  /* 0x000118040a1a6981 */ /* 0x000ea2000c1e1900 */
        /* <DEDUP_REMOVED lines=8> */
[----:B---3--:R-:W-:-:S03]  /*0b40*/  @P2 LOP3.LUT R3, R3, R22, RZ, 0x3c, !PT ;  /* 0x0000001603032212 */ /* 0x008fc600078e3cff */
[----:B------:R-:W3:Y:S01]  /*0b50*/  @P4 LDG.E R22, desc[UR4][R10.64+0x100] ;  /* 0x000100040a164981 */ /* 0x000ee2000c1e1900 */
[----:B--2---:R-:W-:-:S03]  /*0b60*/  @P6 LOP3.LUT R15, R15, R26, RZ, 0x3c, !PT ;  /* 0x0000001a0f0f6212 */ /* 0x004fc600078e3cff */
[----:B------:R-:W2:Y:S01]  /*0b70*/  @P0 LDG.E R26, desc[UR4][R10.64+0x12c] ;  /* 0x00012c040a1a0981 */ /* 0x000ea2000c1e1900 */
[----:B----4-:R-:W-:-:S03]  /*0b80*/  @P2 LOP3.LUT R2, R2, R23, RZ, 0x3c, !PT ;  /* 0x0000001702022212 */ /* 0x010fc600078e3cff */
[----:B------:R-:W4:Y:S01]  /*0b90*/  @P4 LDG.E R23, desc[UR4][R10.64+0xfc] ;  /* 0x0000fc040a174981 */ /* 0x000f22000c1e1900 */
[----:B------:R-:W-:-:S03]  /*0ba0*/  @P2 LOP3.LUT R5, R5, R20, RZ, 0x3c, !PT ;  /* 0x0000001405052212 */ /* 0x000fc600078e3cff */
[----:B------:R-:W4:Y:S01]  /*0bb0*/  @P4 LDG.E R20, desc[UR4][R10.64+0xf8] ;  /* 0x0000f8040a144981 */ /* 0x000f22000c1e1900 */
[----:B------:R-:W-:Y:S02]  /*0bc0*/  @P3 LOP3.LUT R2, R2, R27, RZ, 0x3c, !PT ;  /* 0x0000001b02023212 */ /* 0x000fe400078e3cff */
[----:B------:R-:W-:Y:S01]  /*0bd0*/  @P3 LOP3.LUT R4, R4, R25, RZ, 0x3c, !PT ;  /* 0x0000001904043212 */ /* 0x000fe200078e3cff */
[----:B------:R-:W4:Y:S01]  /*0be0*/  @P5 LDG.E R27, desc[UR4][R10.64+0x110] ;  /* 0x000110040a1b5981 */ /* 0x000f22000c1e1900 */
[----:B------:R-:W-:-:S03]  /*0bf0*/  @P3 LOP3.LUT R5, R5, R24, RZ, 0x3c, !PT ;  /* 0x0000001805053212 */ /* 0x000fc600078e3cff */
[----:B------:R-:W4:Y:S04]  /*0c00*/  @P5 LDG.E R25, desc[UR4][R10.64+0x108] ;  /* 0x000108040a195981 */ /* 0x000f28000c1e1900 */
        /* <DEDUP_REMOVED lines=19> */
[----:B------:R-:W-:-:S05]  /*0d40*/  VIADD R19, R19, 0x10 ;  /* 0x0000001013137836 */ /* 0x000fca0000000000 */
[----:B------:R-:W-:Y:S02]  /*0d50*/  ISETP.NE.AND P1, PT, R19, 0x20, PT ;  /* 0x000000201300780c */ /* 0x000fe40003f25270 */
[----:B------:R-:W-:Y:S02]  /*0d60*/  @P5 LOP3.LUT R3, R3, R18, RZ, 0x3c, !PT ;  /* 0x0000001203035212 */ /* 0x000fe400078e3cff */
[----:B------:R-:W-:Y:S02]  /*0d70*/  @P6 LOP3.LUT R4, R4, R21, RZ, 0x3c, !PT ;  /* 0x0000001504046212 */ /* 0x000fe400078e3cff */
[----:B---3--:R-:W-:-:S04]  /*0d80*/  @P6 LOP3.LUT R3, R3, R22, RZ, 0x3c, !PT ;  /* 0x0000001603036212 */ /* 0x008fc800078e3cff */
[----:B--2---:R-:W-:Y:S02]  /*0d90*/  @P0 LOP3.LUT R3, R3, R26, RZ, 0x3c, !PT ;  /* 0x0000001a03030212 */ /* 0x004fe400078e3cff */
[----:B----4-:R-:W-:Y:S02]  /*0da0*/  @P6 LOP3.LUT R2, R2, R23, RZ, 0x3c, !PT ;  /* 0x0000001702026212 */ /* 0x010fe400078e3cff */
[----:B------:R-:W-:Y:S02]  /*0db0*/  @P6 LOP3.LUT R5, R5, R20, RZ, 0x3c, !PT ;  /* 0x0000001405056212 */ /* 0x000fe400078e3cff */
[----:B------:R-:W-:Y:S02]  /*0dc0*/  @P0 LOP3.LUT R2, R2, R27, RZ, 0x3c, !PT ;  /* 0x0000001b02020212 */ /* 0x000fe400078e3cff */
[----:B------:R-:W-:Y:S02]  /*0dd0*/  @P0 LOP3.LUT R4, R4, R25, RZ, 0x3c, !PT ;  /* 0x0000001904040212 */ /* 0x000fe400078e3cff */
[----:B------:R-:W-:Y:S01]  /*0de0*/  @P0 LOP3.LUT R5, R5, R24, RZ, 0x3c, !PT ;  /* 0x0000001805050212 */ /* 0x000fe200078e3cff */
[----:B------:R-:W-:Y:S06]  /*0df0*/  @P1 BRA `(.L_x_7) ;  /* 0xfffffff400481947 */ /* 0x000fec000383ffff */
[----:B------:R-:W-:-:S05]  /*0e00*/  VIADD R17, R17, 0x1 ;  /* 0x0000000111117836 */ /* 0x000fca0000000000 */
[----:B------:R-:W-:-:S13]  /*0e10*/  ISETP.NE.AND P0, PT, R17, 0x5, PT ;  /* 0x000000051100780c */ /* 0x000fda0003f05270 */
[----:B------:R-:W-:Y:S05]  /*0e20*/  @P0 BRA `(.L_x_8) ;  /* 0xfffffff400300947 */ /* 0x000fea000383ffff */
[----:B------:R1:W-:Y:S01]  /*0e30*/  STG.E.64 desc[UR4][R6.64+0x8], R4 ;  /* 0x0000080406007986 */ /* 0x0003e2000c101b04 */
[----:B------:R-:W-:Y:S01]  /*0e40*/  VIADD R14, R14, 0x1 ;  /* 0x000000010e0e7836 */ /* 0x000fe20000000000 */
[----:B------:R-:W-:Y:S02]  /*0e50*/  LOP3.LUT R11, R0, 0x3, RZ, 0xc0, !PT ;  /* 0x00000003000b7812 */ /* 0x000fe400078ec0ff */
[----:B------:R1:W-:Y:S02]  /*0e60*/  STG.E.64 desc[UR4][R6.64+0x10], R2 ;  /* 0x0000100206007986 */ /* 0x0003e4000c101b04 */
[----:B------:R-:W-:Y:S02]  /*0e70*/  ISETP.GE.U32.AND P0, PT, R14, R11, PT ;  /* 0x0000000b0e00720c */ /* 0x000fe40003f06070 */
[----:B------:R1:W-:Y:S11]  /*0e80*/  STG.E desc[UR4][R6.64+0x4], R15 ;  /* 0x0000040f06007986 */ /* 0x0003f6000c101904 */
[----:B------:R-:W-:Y:S05]  /*0e90*/  @!P0 BRA `(.L_x_9) ;  /* 0xfffffff400048947 */ /* 0x000fea000383ffff */
.L_x_6:
[----:B------:R-:W-:Y:S05]  /*0ea0*/  BSYNC.RECONVERGENT B1 ;  /* 0x0000000000017941 */ /* 0x000fea0003800200 */
.L_x_5:
[----:B------:R-:W-:Y:S01]  /*0eb0*/  ISETP.GT.U32.AND P0, PT, R0, 0x3, PT ;  /* 0x000000030000780c */ /* 0x000fe20003f04070 */
[----:B------:R-:W-:Y:S01]  /*0ec0*/  VIADD R12, R12, 0x1 ;  /* 0x000000010c0c7836 */ /* 0x000fe20000000000 */
[--C-:B------:R-:W-:Y:S02]  /*0ed0*/  SHF.R.U64 R0, R0, 0x2, R13.reuse ;  /* 0x0000000200007819 */ /* 0x100fe4000000120d */
[----:B------:R-:W-:Y:S02]  /*0ee0*/  ISETP.GT.U32.AND.EX P0, PT, R13, RZ, PT, P0 ;  /* 0x000000ff0d00720c */ /* 0x000fe40003f04100 */
[----:B------:R-:W-:-:S11]  /*0ef0*/  SHF.R.U32.HI R13, RZ, 0x2, R13 ;  /* 0x00000002ff0d7819 */ /* 0x000fd6000001160d */
[----:B------:R-:W-:Y:S05]  /*0f00*/  @P0 BRA `(.L_x_10) ;  /* 0xfffffff000c80947 */ /* 0x000fea000383ffff */
.L_x_4:
[----:B------:R-:W-:Y:S05]  /*0f10*/  BSYNC.RECONVERGENT B0 ;  /* 0x0000000000007941 */ /* 0x000fea0003800200 */
.L_x_3:
[----:B------:R-:W-:Y:S04]  /*0f20*/  STG.E.64 desc[UR4][R6.64+0x18], RZ ;  /* 0x000018ff06007986 */ /* 0x000fe8000c101b04 */
[----:B------:R-:W-:Y:S04]  /*0f30*/  STG.E desc[UR4][R6.64+0x20], RZ ;  /* 0x000020ff06007986 */ /* 0x000fe8000c101904 */
[----:B------:R-:W-:Y:S01]  /*0f40*/  STG.E.64 desc[UR4][R6.64+0x28], RZ ;  /* 0x000028ff06007986 */ /* 0x000fe2000c101b04 */
[----:B------:R-:W-:Y:S05]  /*0f50*/  EXIT ;  /* 0x000000000000794d */ /* 0x000fea0003800000 */
.L_x_11:
        /* <DEDUP_REMOVED lines=10> */
.L_x_14:


//--------------------- .nv.global.init           --------------------------
	.section	.nv.global.init,"aw",@progbits
	.align	4
.nv.global.init:
	.type		mrg32k3aM1SubSeq,@object
	.size		mrg32k3aM1SubSeq,(mrg32k3aM2SubSeq - mrg32k3aM1SubSeq)
mrg32k3aM1SubSeq:
        /*0000*/ 	.byte	0x0b, 0xcc, 0xee, 0x04, 0x73, 0x29, 0x8b, 0x6f, 0xf6, 0x53, 0x03, 0xf6, 0x23, 0xf6, 0xea, 0xda
        /* <DEDUP_REMOVED lines=125> */
	.type		mrg32k3aM2SubSeq,@object
	.size		mrg32k3aM2SubSeq,(mrg32k3aM1 - mrg32k3aM2SubSeq)
mrg32k3aM2SubSeq:
        /* <DEDUP_REMOVED lines=126> */
	.type		mrg32k3aM1,@object
	.size		mrg32k3aM1,(mrg32k3aM1Seq - mrg32k3aM1)
mrg32k3aM1:
        /* <DEDUP_REMOVED lines=144> */
	.type		mrg32k3aM1Seq,@object
	.size		mrg32k3aM1Seq,(mrg32k3aM2 - mrg32k3aM1Seq)
mrg32k3aM1Seq:
        /* <DEDUP_REMOVED lines=144> */
	.type		mrg32k3aM2,@object
	.size		mrg32k3aM2,(mrg32k3aM2Seq - mrg32k3aM2)
mrg32k3aM2:
        /* <DEDUP_REMOVED lines=144> */
	.type		mrg32k3aM2Seq,@object
	.size		mrg32k3aM2Seq,(precalc_xorwow_matrix - mrg32k3aM2Seq)
mrg32k3aM2Seq:
        /* <DEDUP_REMOVED lines=144> */
	.type		precalc_xorwow_matrix,@object
	.size		precalc_xorwow_matrix,(precalc_xorwow_offset_matrix - precalc_xorwow_matrix)
precalc_xorwow_matrix:
        /* <DEDUP_REMOVED lines=6400> */
	.type		precalc_xorwow_offset_matrix,@object
	.size		precalc_xorwow_offset_matrix,(.L_1 - precalc_xorwow_offset_matrix)
precalc_xorwow_offset_matrix:
        /* <DEDUP_REMOVED lines=6400> */
.L_1:


//--------------------- .nv.shared.reserved.0     --------------------------
	.section	.nv.shared.reserved.0,"aw",@nobits
	.weak		__nv_reservedSMEM_offset_0_alias
	.size		__nv_reservedSMEM_offset_0_alias, 0, 64
	.other		__nv_reservedSMEM_offset_0_alias,@"STO_CUDA_RESERVED_SHARED STV_DEFAULT"
__nv_reservedSMEM_offset_0_alias:
	.zero		0
	.zero		64


//--------------------- .nv.constant0._Z17bitonic_sort_stepPimm --------------------------
	.section	.nv.constant0._Z17bitonic_sort_stepPimm,"a",@progbits
	.sectionflags	@""
	.align	4
.nv.constant0._Z17bitonic_sort_stepPimm:
	.zero		920


//--------------------- .nv.constant0._Z7randomsP17curandStateXORWOWPi --------------------------
	.section	.nv.constant0._Z7randomsP17curandStateXORWOWPi,"a",@progbits
	.sectionflags	@""
	.align	4
.nv.constant0._Z7randomsP17curandStateXORWOWPi:
	.zero		912


//--------------------- .nv.constant0._Z4initiP17curandStateXORWOW --------------------------
	.section	.nv.constant0._Z4initiP17curandStateXORWOW,"a",@progbits
	.sectionflags	@""
	.align	4
.nv.constant0._Z4initiP17curandStateXORWOW:
	.zero		912


//--------------------- SYMBOLS --------------------------

	.type		.nv.reservedSmem.offset0,@object
	.size		.nv.reservedSmem.offset0,0x4
